//
// Generated by NVIDIA NVVM Compiler
//
// Compiler Build ID: CL-36424714
// Cuda compilation tools, release 13.0, V13.0.88
// Based on NVVM 20.0.0
//

.version 9.0
.target sm_100
.address_size 64

	// .globl	_Z9rand_initjP17curandStateXORWOW
.extern .func  (.param .b32 func_retval0) vprintf
(
	.param .b64 vprintf_param_0,
	.param .b64 vprintf_param_1
)
;
.extern .func free
(
	.param .b64 free_param_0
)
;
.extern .func  (.param .b64 func_retval0) malloc
(
	.param .b64 malloc_param_0
)
;
.func  (.param .b64 func_retval0) __internal_accurate_pow
(
	.param .b64 __internal_accurate_pow_param_0,
	.param .b64 __internal_accurate_pow_param_1
)
;
.global .align 4 .b8 precalc_xorwow_matrix[102400];
.global .align 4 .b8 precalc_xorwow_offset_matrix[102400];
.global .align 4 .b8 mrg32k3aM1[2304];
.global .align 4 .b8 mrg32k3aM2[2304];
.global .align 4 .b8 mrg32k3aM1SubSeq[2016];
.global .align 4 .b8 mrg32k3aM2SubSeq[2016];
.global .align 4 .b8 mrg32k3aM1Seq[2304];
.global .align 4 .b8 mrg32k3aM2Seq[2304];
.const .align 8 .b8 __cr_lgamma_table[72];
.global .align 1 .b8 $str[23] = {72, 101, 108, 108, 111, 32, 87, 111, 114, 108, 100, 32, 102, 114, 111, 109, 32, 71, 80, 85, 33, 10};
.global .align 1 .b8 $str$1[2] = {10};
.global .align 1 .b8 $str$2[6] = {37, 46, 50, 102, 32};

.visible .entry _Z9rand_initjP17curandStateXORWOW(
	.param .u32 _Z9rand_initjP17curandStateXORWOW_param_0,
	.param .u64 .ptr .align 1 _Z9rand_initjP17curandStateXORWOW_param_1
)
{
	.reg .pred 	%p<24>;
	.reg .b32 	%r<406>;
	.reg .b64 	%rd<18>;

	ld.param.u32 	%r182, [_Z9rand_initjP17curandStateXORWOW_param_0];
	ld.param.u64 	%rd8, [_Z9rand_initjP17curandStateXORWOW_param_1];
	cvta.to.global.u64 	%rd9, %rd8;
	mov.u32 	%r183, %ctaid.x;
	cvt.u64.u32 	%rd17, %r183;
	mul.wide.u32 	%rd10, %r183, 48;
	add.s64 	%rd2, %rd9, %rd10;
	xor.b32  	%r184, %r182, -1429050551;
	mul.lo.s32 	%r185, %r184, 1099087573;
	add.s32 	%r186, %r185, -638133224;
	add.s32 	%r187, %r185, 123456789;
	st.global.v2.u32 	[%rd2], {%r186, %r187};
	xor.b32  	%r188, %r185, 362436069;
	mov.b32 	%r189, -123459836;
	st.global.v2.u32 	[%rd2+8], {%r188, %r189};
	add.s32 	%r190, %r185, 5783321;
	mov.b32 	%r191, -589760388;
	st.global.v2.u32 	[%rd2+16], {%r191, %r190};
	setp.eq.s32 	%p1, %r183, 0;
	@%p1 bra 	$L__BB0_42;
	mov.b32 	%r312, 0;
	mov.u64 	%rd12, precalc_xorwow_matrix;
$L__BB0_2:
	and.b64  	%rd4, %rd17, 3;
	setp.eq.s64 	%p2, %rd4, 0;
	@%p2 bra 	$L__BB0_41;
	mul.wide.u32 	%rd11, %r312, 3200;
	add.s64 	%rd5, %rd12, %rd11;
	cvt.u32.u64 	%r2, %rd4;
	mov.b32 	%r313, 0;
$L__BB0_4:
	mov.b32 	%r326, 0;
	mov.u32 	%r327, %r326;
	mov.u32 	%r328, %r326;
	mov.u32 	%r329, %r326;
	mov.u32 	%r330, %r326;
	mov.u32 	%r319, %r326;
$L__BB0_5:
	mul.wide.u32 	%rd13, %r319, 4;
	add.s64 	%rd14, %rd2, %rd13;
	ld.global.u32 	%r10, [%rd14+4];
	shl.b32 	%r11, %r319, 5;
	mov.b32 	%r325, 0;
$L__BB0_6:
	.pragma "nounroll";
	shr.u32 	%r196, %r10, %r325;
	and.b32  	%r197, %r196, 1;
	setp.eq.b32 	%p3, %r197, 1;
	not.pred 	%p4, %p3;
	add.s32 	%r198, %r11, %r325;
	mul.lo.s32 	%r199, %r198, 5;
	mul.wide.u32 	%rd15, %r199, 4;
	add.s64 	%rd6, %rd5, %rd15;
	@%p4 bra 	$L__BB0_8;
	ld.global.u32 	%r200, [%rd6];
	xor.b32  	%r330, %r330, %r200;
	ld.global.u32 	%r201, [%rd6+4];
	xor.b32  	%r329, %r329, %r201;
	ld.global.u32 	%r202, [%rd6+8];
	xor.b32  	%r328, %r328, %r202;
	ld.global.u32 	%r203, [%rd6+12];
	xor.b32  	%r327, %r327, %r203;
	ld.global.u32 	%r204, [%rd6+16];
	xor.b32  	%r326, %r326, %r204;
$L__BB0_8:
	and.b32  	%r206, %r196, 2;
	setp.eq.s32 	%p5, %r206, 0;
	@%p5 bra 	$L__BB0_10;
	ld.global.u32 	%r207, [%rd6+20];
	xor.b32  	%r330, %r330, %r207;
	ld.global.u32 	%r208, [%rd6+24];
	xor.b32  	%r329, %r329, %r208;
	ld.global.u32 	%r209, [%rd6+28];
	xor.b32  	%r328, %r328, %r209;
	ld.global.u32 	%r210, [%rd6+32];
	xor.b32  	%r327, %r327, %r210;
	ld.global.u32 	%r211, [%rd6+36];
	xor.b32  	%r326, %r326, %r211;
$L__BB0_10:
	and.b32  	%r213, %r196, 4;
	setp.eq.s32 	%p6, %r213, 0;
	@%p6 bra 	$L__BB0_12;
	ld.global.u32 	%r214, [%rd6+40];
	xor.b32  	%r330, %r330, %r214;
	ld.global.u32 	%r215, [%rd6+44];
	xor.b32  	%r329, %r329, %r215;
	ld.global.u32 	%r216, [%rd6+48];
	xor.b32  	%r328, %r328, %r216;
	ld.global.u32 	%r217, [%rd6+52];
	xor.b32  	%r327, %r327, %r217;
	ld.global.u32 	%r218, [%rd6+56];
	xor.b32  	%r326, %r326, %r218;
$L__BB0_12:
	and.b32  	%r220, %r196, 8;
	setp.eq.s32 	%p7, %r220, 0;
	@%p7 bra 	$L__BB0_14;
	ld.global.u32 	%r221, [%rd6+60];
	xor.b32  	%r330, %r330, %r221;
	ld.global.u32 	%r222, [%rd6+64];
	xor.b32  	%r329, %r329, %r222;
	ld.global.u32 	%r223, [%rd6+68];
	xor.b32  	%r328, %r328, %r223;
	ld.global.u32 	%r224, [%rd6+72];
	xor.b32  	%r327, %r327, %r224;
	ld.global.u32 	%r225, [%rd6+76];
	xor.b32  	%r326, %r326, %r225;
$L__BB0_14:
	and.b32  	%r227, %r196, 16;
	setp.eq.s32 	%p8, %r227, 0;
	@%p8 bra 	$L__BB0_16;
	ld.global.u32 	%r228, [%rd6+80];
	xor.b32  	%r330, %r330, %r228;
	ld.global.u32 	%r229, [%rd6+84];
	xor.b32  	%r329, %r329, %r229;
	ld.global.u32 	%r230, [%rd6+88];
	xor.b32  	%r328, %r328, %r230;
	ld.global.u32 	%r231, [%rd6+92];
	xor.b32  	%r327, %r327, %r231;
	ld.global.u32 	%r232, [%rd6+96];
	xor.b32  	%r326, %r326, %r232;
$L__BB0_16:
	and.b32  	%r234, %r196, 32;
	setp.eq.s32 	%p9, %r234, 0;
	@%p9 bra 	$L__BB0_18;
	ld.global.u32 	%r235, [%rd6+100];
	xor.b32  	%r330, %r330, %r235;
	ld.global.u32 	%r236, [%rd6+104];
	xor.b32  	%r329, %r329, %r236;
	ld.global.u32 	%r237, [%rd6+108];
	xor.b32  	%r328, %r328, %r237;
	ld.global.u32 	%r238, [%rd6+112];
	xor.b32  	%r327, %r327, %r238;
	ld.global.u32 	%r239, [%rd6+116];
	xor.b32  	%r326, %r326, %r239;
$L__BB0_18:
	and.b32  	%r241, %r196, 64;
	setp.eq.s32 	%p10, %r241, 0;
	@%p10 bra 	$L__BB0_20;
	ld.global.u32 	%r242, [%rd6+120];
	xor.b32  	%r330, %r330, %r242;
	ld.global.u32 	%r243, [%rd6+124];
	xor.b32  	%r329, %r329, %r243;
	ld.global.u32 	%r244, [%rd6+128];
	xor.b32  	%r328, %r328, %r244;
	ld.global.u32 	%r245, [%rd6+132];
	xor.b32  	%r327, %r327, %r245;
	ld.global.u32 	%r246, [%rd6+136];
	xor.b32  	%r326, %r326, %r246;
$L__BB0_20:
	and.b32  	%r248, %r196, 128;
	setp.eq.s32 	%p11, %r248, 0;
	@%p11 bra 	$L__BB0_22;
	ld.global.u32 	%r249, [%rd6+140];
	xor.b32  	%r330, %r330, %r249;
	ld.global.u32 	%r250, [%rd6+144];
	xor.b32  	%r329, %r329, %r250;
	ld.global.u32 	%r251, [%rd6+148];
	xor.b32  	%r328, %r328, %r251;
	ld.global.u32 	%r252, [%rd6+152];
	xor.b32  	%r327, %r327, %r252;
	ld.global.u32 	%r253, [%rd6+156];
	xor.b32  	%r326, %r326, %r253;
$L__BB0_22:
	and.b32  	%r255, %r196, 256;
	setp.eq.s32 	%p12, %r255, 0;
	@%p12 bra 	$L__BB0_24;
	ld.global.u32 	%r256, [%rd6+160];
	xor.b32  	%r330, %r330, %r256;
	ld.global.u32 	%r257, [%rd6+164];
	xor.b32  	%r329, %r329, %r257;
	ld.global.u32 	%r258, [%rd6+168];
	xor.b32  	%r328, %r328, %r258;
	ld.global.u32 	%r259, [%rd6+172];
	xor.b32  	%r327, %r327, %r259;
	ld.global.u32 	%r260, [%rd6+176];
	xor.b32  	%r326, %r326, %r260;
$L__BB0_24:
	and.b32  	%r262, %r196, 512;
	setp.eq.s32 	%p13, %r262, 0;
	@%p13 bra 	$L__BB0_26;
	ld.global.u32 	%r263, [%rd6+180];
	xor.b32  	%r330, %r330, %r263;
	ld.global.u32 	%r264, [%rd6+184];
	xor.b32  	%r329, %r329, %r264;
	ld.global.u32 	%r265, [%rd6+188];
	xor.b32  	%r328, %r328, %r265;
	ld.global.u32 	%r266, [%rd6+192];
	xor.b32  	%r327, %r327, %r266;
	ld.global.u32 	%r267, [%rd6+196];
	xor.b32  	%r326, %r326, %r267;
$L__BB0_26:
	and.b32  	%r269, %r196, 1024;
	setp.eq.s32 	%p14, %r269, 0;
	@%p14 bra 	$L__BB0_28;
	ld.global.u32 	%r270, [%rd6+200];
	xor.b32  	%r330, %r330, %r270;
	ld.global.u32 	%r271, [%rd6+204];
	xor.b32  	%r329, %r329, %r271;
	ld.global.u32 	%r272, [%rd6+208];
	xor.b32  	%r328, %r328, %r272;
	ld.global.u32 	%r273, [%rd6+212];
	xor.b32  	%r327, %r327, %r273;
	ld.global.u32 	%r274, [%rd6+216];
	xor.b32  	%r326, %r326, %r274;
$L__BB0_28:
	and.b32  	%r276, %r196, 2048;
	setp.eq.s32 	%p15, %r276, 0;
	@%p15 bra 	$L__BB0_30;
	ld.global.u32 	%r277, [%rd6+220];
	xor.b32  	%r330, %r330, %r277;
	ld.global.u32 	%r278, [%rd6+224];
	xor.b32  	%r329, %r329, %r278;
	ld.global.u32 	%r279, [%rd6+228];
	xor.b32  	%r328, %r328, %r279;
	ld.global.u32 	%r280, [%rd6+232];
	xor.b32  	%r327, %r327, %r280;
	ld.global.u32 	%r281, [%rd6+236];
	xor.b32  	%r326, %r326, %r281;
$L__BB0_30:
	and.b32  	%r283, %r196, 4096;
	setp.eq.s32 	%p16, %r283, 0;
	@%p16 bra 	$L__BB0_32;
	ld.global.u32 	%r284, [%rd6+240];
	xor.b32  	%r330, %r330, %r284;
	ld.global.u32 	%r285, [%rd6+244];
	xor.b32  	%r329, %r329, %r285;
	ld.global.u32 	%r286, [%rd6+248];
	xor.b32  	%r328, %r328, %r286;
	ld.global.u32 	%r287, [%rd6+252];
	xor.b32  	%r327, %r327, %r287;
	ld.global.u32 	%r288, [%rd6+256];
	xor.b32  	%r326, %r326, %r288;
$L__BB0_32:
	and.b32  	%r290, %r196, 8192;
	setp.eq.s32 	%p17, %r290, 0;
	@%p17 bra 	$L__BB0_34;
	ld.global.u32 	%r291, [%rd6+260];
	xor.b32  	%r330, %r330, %r291;
	ld.global.u32 	%r292, [%rd6+264];
	xor.b32  	%r329, %r329, %r292;
	ld.global.u32 	%r293, [%rd6+268];
	xor.b32  	%r328, %r328, %r293;
	ld.global.u32 	%r294, [%rd6+272];
	xor.b32  	%r327, %r327, %r294;
	ld.global.u32 	%r295, [%rd6+276];
	xor.b32  	%r326, %r326, %r295;
$L__BB0_34:
	and.b32  	%r297, %r196, 16384;
	setp.eq.s32 	%p18, %r297, 0;
	@%p18 bra 	$L__BB0_36;
	ld.global.u32 	%r298, [%rd6+280];
	xor.b32  	%r330, %r330, %r298;
	ld.global.u32 	%r299, [%rd6+284];
	xor.b32  	%r329, %r329, %r299;
	ld.global.u32 	%r300, [%rd6+288];
	xor.b32  	%r328, %r328, %r300;
	ld.global.u32 	%r301, [%rd6+292];
	xor.b32  	%r327, %r327, %r301;
	ld.global.u32 	%r302, [%rd6+296];
	xor.b32  	%r326, %r326, %r302;
$L__BB0_36:
	and.b32  	%r304, %r196, 32768;
	setp.eq.s32 	%p19, %r304, 0;
	@%p19 bra 	$L__BB0_38;
	ld.global.u32 	%r305, [%rd6+300];
	xor.b32  	%r330, %r330, %r305;
	ld.global.u32 	%r306, [%rd6+304];
	xor.b32  	%r329, %r329, %r306;
	ld.global.u32 	%r307, [%rd6+308];
	xor.b32  	%r328, %r328, %r307;
	ld.global.u32 	%r308, [%rd6+312];
	xor.b32  	%r327, %r327, %r308;
	ld.global.u32 	%r309, [%rd6+316];
	xor.b32  	%r326, %r326, %r309;
$L__BB0_38:
	add.s32 	%r325, %r325, 16;
	setp.ne.s32 	%p20, %r325, 32;
	@%p20 bra 	$L__BB0_6;
	mad.lo.s32 	%r310, %r319, -31, %r11;
	add.s32 	%r319, %r310, 1;
	setp.ne.s32 	%p21, %r319, 5;
	@%p21 bra 	$L__BB0_5;
	st.global.u32 	[%rd2+4], %r330;
	st.global.u32 	[%rd2+8], %r329;
	st.global.u32 	[%rd2+12], %r328;
	st.global.u32 	[%rd2+16], %r327;
	st.global.u32 	[%rd2+20], %r326;
	add.s32 	%r313, %r313, 1;
	setp.lt.u32 	%p22, %r313, %r2;
	@%p22 bra 	$L__BB0_4;
$L__BB0_41:
	shr.u64 	%rd7, %rd17, 2;
	add.s32 	%r312, %r312, 1;
	setp.gt.u64 	%p23, %rd17, 3;
	mov.u64 	%rd17, %rd7;
	@%p23 bra 	$L__BB0_2;
$L__BB0_42:
	mov.b32 	%r311, 0;
	st.global.v2.u32 	[%rd2+24], {%r311, %r311};
	st.global.u32 	[%rd2+32], %r311;
	mov.b64 	%rd16, 0;
	st.global.u64 	[%rd2+40], %rd16;
	ret;

}
	// .globl	_Z10cuda_hellov
.visible .entry _Z10cuda_hellov()
{
	.reg .b32 	%r<3>;
	.reg .b64 	%rd<3>;

	mov.u64 	%rd1, $str;
	cvta.global.u64 	%rd2, %rd1;
	{ // callseq 0, 0
	.param .b64 param0;
	st.param.b64 	[param0], %rd2;
	.param .b64 param1;
	st.param.b64 	[param1], 0;
	.param .b32 retval0;
	call.uni (retval0), 
	vprintf, 
	(
	param0, 
	param1
	);
	ld.param.b32 	%r1, [retval0];
	} // callseq 0
	ret;

}
	// .globl	_Z11reset_floatPflf
.visible .entry _Z11reset_floatPflf(
	.param .u64 .ptr .align 1 _Z11reset_floatPflf_param_0,
	.param .u64 _Z11reset_floatPflf_param_1,
	.param .f32 _Z11reset_floatPflf_param_2
)
{
	.reg .pred 	%p<3>;
	.reg .b32 	%r<10>;
	.reg .b32 	%f<2>;
	.reg .b64 	%rd<10>;

	ld.param.u64 	%rd5, [_Z11reset_floatPflf_param_0];
	ld.param.u64 	%rd6, [_Z11reset_floatPflf_param_1];
	ld.param.f32 	%f1, [_Z11reset_floatPflf_param_2];
	mov.u32 	%r6, %ctaid.x;
	mov.u32 	%r1, %ntid.x;
	mov.u32 	%r7, %tid.x;
	mad.lo.s32 	%r9, %r6, %r1, %r7;
	cvt.s64.s32 	%rd9, %r9;
	setp.le.s64 	%p1, %rd6, %rd9;
	@%p1 bra 	$L__BB2_3;
	mov.u32 	%r8, %nctaid.x;
	mul.lo.s32 	%r3, %r1, %r8;
	cvta.to.global.u64 	%rd2, %rd5;
$L__BB2_2:
	shl.b64 	%rd7, %rd9, 2;
	add.s64 	%rd8, %rd2, %rd7;
	st.global.f32 	[%rd8], %f1;
	add.s32 	%r9, %r9, %r3;
	cvt.s64.s32 	%rd9, %r9;
	setp.gt.s64 	%p2, %rd6, %rd9;
	@%p2 bra 	$L__BB2_2;
$L__BB2_3:
	ret;

}
	// .globl	_Z9reset_intPiii
.visible .entry _Z9reset_intPiii(
	.param .u64 .ptr .align 1 _Z9reset_intPiii_param_0,
	.param .u32 _Z9reset_intPiii_param_1,
	.param .u32 _Z9reset_intPiii_param_2
)
{
	.reg .pred 	%p<7>;
	.reg .b32 	%r<32>;
	.reg .b64 	%rd<11>;

	ld.param.u64 	%rd2, [_Z9reset_intPiii_param_0];
	ld.param.u32 	%r12, [_Z9reset_intPiii_param_1];
	ld.param.u32 	%r13, [_Z9reset_intPiii_param_2];
	cvta.to.global.u64 	%rd1, %rd2;
	mov.u32 	%r14, %ctaid.x;
	mov.u32 	%r15, %ntid.x;
	mov.u32 	%r16, %tid.x;
	mad.lo.s32 	%r30, %r14, %r15, %r16;
	mov.u32 	%r17, %nctaid.x;
	mul.lo.s32 	%r2, %r15, %r17;
	setp.ge.s32 	%p1, %r30, %r12;
	@%p1 bra 	$L__BB3_7;
	add.s32 	%r18, %r30, %r2;
	max.s32 	%r19, %r12, %r18;
	setp.lt.s32 	%p2, %r18, %r12;
	selp.u32 	%r20, 1, 0, %p2;
	add.s32 	%r21, %r18, %r20;
	sub.s32 	%r22, %r19, %r21;
	div.u32 	%r23, %r22, %r2;
	add.s32 	%r3, %r23, %r20;
	and.b32  	%r24, %r3, 3;
	setp.eq.s32 	%p3, %r24, 3;
	@%p3 bra 	$L__BB3_4;
	add.s32 	%r25, %r3, 1;
	and.b32  	%r26, %r25, 3;
	neg.s32 	%r28, %r26;
$L__BB3_3:
	.pragma "nounroll";
	mul.wide.s32 	%rd3, %r30, 4;
	add.s64 	%rd4, %rd1, %rd3;
	st.global.u32 	[%rd4], %r13;
	add.s32 	%r30, %r30, %r2;
	add.s32 	%r28, %r28, 1;
	setp.ne.s32 	%p4, %r28, 0;
	@%p4 bra 	$L__BB3_3;
$L__BB3_4:
	setp.lt.u32 	%p5, %r3, 3;
	@%p5 bra 	$L__BB3_7;
	mul.wide.s32 	%rd7, %r2, 4;
	shl.b32 	%r27, %r2, 2;
$L__BB3_6:
	mul.wide.s32 	%rd5, %r30, 4;
	add.s64 	%rd6, %rd1, %rd5;
	st.global.u32 	[%rd6], %r13;
	add.s64 	%rd8, %rd6, %rd7;
	st.global.u32 	[%rd8], %r13;
	add.s64 	%rd9, %rd8, %rd7;
	st.global.u32 	[%rd9], %r13;
	add.s64 	%rd10, %rd9, %rd7;
	st.global.u32 	[%rd10], %r13;
	add.s32 	%r30, %r27, %r30;
	setp.lt.s32 	%p6, %r30, %r12;
	@%p6 bra 	$L__BB3_6;
$L__BB3_7:
	ret;

}
	// .globl	_Z9evaporatePffi
.visible .entry _Z9evaporatePffi(
	.param .u64 .ptr .align 1 _Z9evaporatePffi_param_0,
	.param .f32 _Z9evaporatePffi_param_1,
	.param .u32 _Z9evaporatePffi_param_2
)
{
	.reg .pred 	%p<12>;
	.reg .b32 	%r<31>;
	.reg .b32 	%f<19>;
	.reg .b64 	%rd<11>;

	ld.param.u64 	%rd2, [_Z9evaporatePffi_param_0];
	ld.param.f32 	%f2, [_Z9evaporatePffi_param_1];
	ld.param.u32 	%r12, [_Z9evaporatePffi_param_2];
	cvta.to.global.u64 	%rd1, %rd2;
	mov.u32 	%r13, %ctaid.x;
	mov.u32 	%r14, %ntid.x;
	mov.u32 	%r15, %tid.x;
	mad.lo.s32 	%r29, %r13, %r14, %r15;
	mov.u32 	%r16, %nctaid.x;
	mul.lo.s32 	%r2, %r14, %r16;
	setp.ge.s32 	%p1, %r29, %r12;
	@%p1 bra 	$L__BB4_7;
	mov.f32 	%f3, 0f3F800000;
	sub.f32 	%f1, %f3, %f2;
	add.s32 	%r17, %r29, %r2;
	max.s32 	%r18, %r12, %r17;
	setp.lt.s32 	%p2, %r17, %r12;
	selp.u32 	%r19, 1, 0, %p2;
	add.s32 	%r20, %r17, %r19;
	sub.s32 	%r21, %r18, %r20;
	div.u32 	%r22, %r21, %r2;
	add.s32 	%r3, %r22, %r19;
	and.b32  	%r23, %r3, 3;
	setp.eq.s32 	%p3, %r23, 3;
	@%p3 bra 	$L__BB4_4;
	add.s32 	%r24, %r3, 1;
	and.b32  	%r25, %r24, 3;
	neg.s32 	%r27, %r25;
$L__BB4_3:
	.pragma "nounroll";
	mul.wide.s32 	%rd3, %r29, 4;
	add.s64 	%rd4, %rd1, %rd3;
	ld.global.f32 	%f4, [%rd4];
	mul.f32 	%f5, %f1, %f4;
	setp.lt.f32 	%p4, %f5, 0f3F800000;
	selp.f32 	%f6, 0f3F800000, %f5, %p4;
	st.global.f32 	[%rd4], %f6;
	add.s32 	%r29, %r29, %r2;
	add.s32 	%r27, %r27, 1;
	setp.ne.s32 	%p5, %r27, 0;
	@%p5 bra 	$L__BB4_3;
$L__BB4_4:
	setp.lt.u32 	%p6, %r3, 3;
	@%p6 bra 	$L__BB4_7;
	mul.wide.s32 	%rd7, %r2, 4;
	shl.b32 	%r26, %r2, 2;
$L__BB4_6:
	mul.wide.s32 	%rd5, %r29, 4;
	add.s64 	%rd6, %rd1, %rd5;
	ld.global.f32 	%f7, [%rd6];
	mul.f32 	%f8, %f1, %f7;
	setp.lt.f32 	%p7, %f8, 0f3F800000;
	selp.f32 	%f9, 0f3F800000, %f8, %p7;
	st.global.f32 	[%rd6], %f9;
	add.s64 	%rd8, %rd6, %rd7;
	ld.global.f32 	%f10, [%rd8];
	mul.f32 	%f11, %f1, %f10;
	setp.lt.f32 	%p8, %f11, 0f3F800000;
	selp.f32 	%f12, 0f3F800000, %f11, %p8;
	st.global.f32 	[%rd8], %f12;
	add.s64 	%rd9, %rd8, %rd7;
	ld.global.f32 	%f13, [%rd9];
	mul.f32 	%f14, %f1, %f13;
	setp.lt.f32 	%p9, %f14, 0f3F800000;
	selp.f32 	%f15, 0f3F800000, %f14, %p9;
	st.global.f32 	[%rd9], %f15;
	add.s64 	%rd10, %rd9, %rd7;
	ld.global.f32 	%f16, [%rd10];
	mul.f32 	%f17, %f1, %f16;
	setp.lt.f32 	%p10, %f17, 0f3F800000;
	selp.f32 	%f18, 0f3F800000, %f17, %p10;
	st.global.f32 	[%rd10], %f18;
	add.s32 	%r29, %r26, %r29;
	setp.lt.s32 	%p11, %r29, %r12;
	@%p11 bra 	$L__BB4_6;
$L__BB4_7:
	ret;

}
	// .globl	_Z8printmatPfi
.visible .entry _Z8printmatPfi(
	.param .u64 .ptr .align 1 _Z8printmatPfi_param_0,
	.param .u32 _Z8printmatPfi_param_1
)
{
	.local .align 8 .b8 	__local_depot5[8];
	.reg .b64 	%SP;
	.reg .b64 	%SPL;
	.reg .pred 	%p<12>;
	.reg .b32 	%r<98>;
	.reg .b32 	%f<32>;
	.reg .b64 	%rd<57>;
	.reg .b64 	%fd<32>;

	mov.u64 	%SPL, __local_depot5;
	cvta.local.u64 	%SP, %SPL;
	ld.param.u64 	%rd7, [_Z8printmatPfi_param_0];
	ld.param.u32 	%r16, [_Z8printmatPfi_param_1];
	cvta.to.global.u64 	%rd1, %rd7;
	mov.u64 	%rd8, $str$1;
	cvta.global.u64 	%rd9, %rd8;
	{ // callseq 1, 0
	.param .b64 param0;
	st.param.b64 	[param0], %rd9;
	.param .b64 param1;
	st.param.b64 	[param1], 0;
	.param .b32 retval0;
	call.uni (retval0), 
	vprintf, 
	(
	param0, 
	param1
	);
	ld.param.b32 	%r17, [retval0];
	} // callseq 1
	setp.lt.s32 	%p1, %r16, 1;
	@%p1 bra 	$L__BB5_16;
	and.b32  	%r1, %r16, 15;
	and.b32  	%r2, %r16, 7;
	and.b32  	%r3, %r16, 2147483632;
	and.b32  	%r4, %r16, 3;
	mov.b32 	%r93, 0;
	add.u64 	%rd16, %SP, 0;
	mov.u64 	%rd39, $str$2;
$L__BB5_2:
	setp.lt.u32 	%p2, %r16, 16;
	mul.lo.s32 	%r6, %r93, %r16;
	mov.b32 	%r96, 0;
	@%p2 bra 	$L__BB5_5;
	and.b32  	%r21, %r16, 2147483632;
	neg.s32 	%r94, %r21;
	mul.wide.u32 	%rd10, %r6, 4;
	add.s64 	%rd11, %rd1, %rd10;
	add.s64 	%rd56, %rd11, 32;
$L__BB5_4:
	.pragma "nounroll";
	ld.global.f32 	%f1, [%rd56+-32];
	cvt.f64.f32 	%fd1, %f1;
	add.u64 	%rd12, %SP, 0;
	add.u64 	%rd13, %SPL, 0;
	st.local.f64 	[%rd13], %fd1;
	mov.u64 	%rd14, $str$2;
	cvta.global.u64 	%rd15, %rd14;
	{ // callseq 2, 0
	.param .b64 param0;
	st.param.b64 	[param0], %rd15;
	.param .b64 param1;
	st.param.b64 	[param1], %rd12;
	.param .b32 retval0;
	call.uni (retval0), 
	vprintf, 
	(
	param0, 
	param1
	);
	ld.param.b32 	%r22, [retval0];
	} // callseq 2
	ld.global.f32 	%f2, [%rd56+-28];
	cvt.f64.f32 	%fd2, %f2;
	st.local.f64 	[%rd13], %fd2;
	{ // callseq 3, 0
	.param .b64 param0;
	st.param.b64 	[param0], %rd15;
	.param .b64 param1;
	st.param.b64 	[param1], %rd12;
	.param .b32 retval0;
	call.uni (retval0), 
	vprintf, 
	(
	param0, 
	param1
	);
	ld.param.b32 	%r24, [retval0];
	} // callseq 3
	ld.global.f32 	%f3, [%rd56+-24];
	cvt.f64.f32 	%fd3, %f3;
	st.local.f64 	[%rd13], %fd3;
	{ // callseq 4, 0
	.param .b64 param0;
	st.param.b64 	[param0], %rd15;
	.param .b64 param1;
	st.param.b64 	[param1], %rd12;
	.param .b32 retval0;
	call.uni (retval0), 
	vprintf, 
	(
	param0, 
	param1
	);
	ld.param.b32 	%r26, [retval0];
	} // callseq 4
	ld.global.f32 	%f4, [%rd56+-20];
	cvt.f64.f32 	%fd4, %f4;
	st.local.f64 	[%rd13], %fd4;
	{ // callseq 5, 0
	.param .b64 param0;
	st.param.b64 	[param0], %rd15;
	.param .b64 param1;
	st.param.b64 	[param1], %rd12;
	.param .b32 retval0;
	call.uni (retval0), 
	vprintf, 
	(
	param0, 
	param1
	);
	ld.param.b32 	%r28, [retval0];
	} // callseq 5
	ld.global.f32 	%f5, [%rd56+-16];
	cvt.f64.f32 	%fd5, %f5;
	st.local.f64 	[%rd13], %fd5;
	{ // callseq 6, 0
	.param .b64 param0;
	st.param.b64 	[param0], %rd15;
	.param .b64 param1;
	st.param.b64 	[param1], %rd12;
	.param .b32 retval0;
	call.uni (retval0), 
	vprintf, 
	(
	param0, 
	param1
	);
	ld.param.b32 	%r30, [retval0];
	} // callseq 6
	ld.global.f32 	%f6, [%rd56+-12];
	cvt.f64.f32 	%fd6, %f6;
	st.local.f64 	[%rd13], %fd6;
	{ // callseq 7, 0
	.param .b64 param0;
	st.param.b64 	[param0], %rd15;
	.param .b64 param1;
	st.param.b64 	[param1], %rd12;
	.param .b32 retval0;
	call.uni (retval0), 
	vprintf, 
	(
	param0, 
	param1
	);
	ld.param.b32 	%r32, [retval0];
	} // callseq 7
	ld.global.f32 	%f7, [%rd56+-8];
	cvt.f64.f32 	%fd7, %f7;
	st.local.f64 	[%rd13], %fd7;
	{ // callseq 8, 0
	.param .b64 param0;
	st.param.b64 	[param0], %rd15;
	.param .b64 param1;
	st.param.b64 	[param1], %rd12;
	.param .b32 retval0;
	call.uni (retval0), 
	vprintf, 
	(
	param0, 
	param1
	);
	ld.param.b32 	%r34, [retval0];
	} // callseq 8
	ld.global.f32 	%f8, [%rd56+-4];
	cvt.f64.f32 	%fd8, %f8;
	st.local.f64 	[%rd13], %fd8;
	{ // callseq 9, 0
	.param .b64 param0;
	st.param.b64 	[param0], %rd15;
	.param .b64 param1;
	st.param.b64 	[param1], %rd12;
	.param .b32 retval0;
	call.uni (retval0), 
	vprintf, 
	(
	param0, 
	param1
	);
	ld.param.b32 	%r36, [retval0];
	} // callseq 9
	ld.global.f32 	%f9, [%rd56];
	cvt.f64.f32 	%fd9, %f9;
	st.local.f64 	[%rd13], %fd9;
	{ // callseq 10, 0
	.param .b64 param0;
	st.param.b64 	[param0], %rd15;
	.param .b64 param1;
	st.param.b64 	[param1], %rd12;
	.param .b32 retval0;
	call.uni (retval0), 
	vprintf, 
	(
	param0, 
	param1
	);
	ld.param.b32 	%r38, [retval0];
	} // callseq 10
	ld.global.f32 	%f10, [%rd56+4];
	cvt.f64.f32 	%fd10, %f10;
	st.local.f64 	[%rd13], %fd10;
	{ // callseq 11, 0
	.param .b64 param0;
	st.param.b64 	[param0], %rd15;
	.param .b64 param1;
	st.param.b64 	[param1], %rd12;
	.param .b32 retval0;
	call.uni (retval0), 
	vprintf, 
	(
	param0, 
	param1
	);
	ld.param.b32 	%r40, [retval0];
	} // callseq 11
	ld.global.f32 	%f11, [%rd56+8];
	cvt.f64.f32 	%fd11, %f11;
	st.local.f64 	[%rd13], %fd11;
	{ // callseq 12, 0
	.param .b64 param0;
	st.param.b64 	[param0], %rd15;
	.param .b64 param1;
	st.param.b64 	[param1], %rd12;
	.param .b32 retval0;
	call.uni (retval0), 
	vprintf, 
	(
	param0, 
	param1
	);
	ld.param.b32 	%r42, [retval0];
	} // callseq 12
	ld.global.f32 	%f12, [%rd56+12];
	cvt.f64.f32 	%fd12, %f12;
	st.local.f64 	[%rd13], %fd12;
	{ // callseq 13, 0
	.param .b64 param0;
	st.param.b64 	[param0], %rd15;
	.param .b64 param1;
	st.param.b64 	[param1], %rd12;
	.param .b32 retval0;
	call.uni (retval0), 
	vprintf, 
	(
	param0, 
	param1
	);
	ld.param.b32 	%r44, [retval0];
	} // callseq 13
	ld.global.f32 	%f13, [%rd56+16];
	cvt.f64.f32 	%fd13, %f13;
	st.local.f64 	[%rd13], %fd13;
	{ // callseq 14, 0
	.param .b64 param0;
	st.param.b64 	[param0], %rd15;
	.param .b64 param1;
	st.param.b64 	[param1], %rd12;
	.param .b32 retval0;
	call.uni (retval0), 
	vprintf, 
	(
	param0, 
	param1
	);
	ld.param.b32 	%r46, [retval0];
	} // callseq 14
	ld.global.f32 	%f14, [%rd56+20];
	cvt.f64.f32 	%fd14, %f14;
	st.local.f64 	[%rd13], %fd14;
	{ // callseq 15, 0
	.param .b64 param0;
	st.param.b64 	[param0], %rd15;
	.param .b64 param1;
	st.param.b64 	[param1], %rd12;
	.param .b32 retval0;
	call.uni (retval0), 
	vprintf, 
	(
	param0, 
	param1
	);
	ld.param.b32 	%r48, [retval0];
	} // callseq 15
	ld.global.f32 	%f15, [%rd56+24];
	cvt.f64.f32 	%fd15, %f15;
	st.local.f64 	[%rd13], %fd15;
	{ // callseq 16, 0
	.param .b64 param0;
	st.param.b64 	[param0], %rd15;
	.param .b64 param1;
	st.param.b64 	[param1], %rd12;
	.param .b32 retval0;
	call.uni (retval0), 
	vprintf, 
	(
	param0, 
	param1
	);
	ld.param.b32 	%r50, [retval0];
	} // callseq 16
	ld.global.f32 	%f16, [%rd56+28];
	cvt.f64.f32 	%fd16, %f16;
	st.local.f64 	[%rd13], %fd16;
	{ // callseq 17, 0
	.param .b64 param0;
	st.param.b64 	[param0], %rd15;
	.param .b64 param1;
	st.param.b64 	[param1], %rd12;
	.param .b32 retval0;
	call.uni (retval0), 
	vprintf, 
	(
	param0, 
	param1
	);
	ld.param.b32 	%r52, [retval0];
	} // callseq 17
	add.s32 	%r94, %r94, 16;
	add.s64 	%rd56, %rd56, 64;
	setp.ne.s32 	%p3, %r94, 0;
	mov.u32 	%r96, %r3;
	@%p3 bra 	$L__BB5_4;
$L__BB5_5:
	setp.eq.s32 	%p4, %r1, 0;
	@%p4 bra 	$L__BB5_15;
	cvta.to.local.u64 	%rd5, %rd16;
	add.s32 	%r54, %r1, -1;
	setp.lt.u32 	%p5, %r54, 7;
	@%p5 bra 	$L__BB5_8;
	add.s32 	%r55, %r96, %r6;
	mul.wide.u32 	%rd17, %r55, 4;
	add.s64 	%rd18, %rd1, %rd17;
	ld.global.f32 	%f17, [%rd18];
	cvt.f64.f32 	%fd17, %f17;
	st.local.f64 	[%rd5], %fd17;
	cvta.global.u64 	%rd20, %rd39;
	{ // callseq 18, 0
	.param .b64 param0;
	st.param.b64 	[param0], %rd20;
	.param .b64 param1;
	st.param.b64 	[param1], %rd16;
	.param .b32 retval0;
	call.uni (retval0), 
	vprintf, 
	(
	param0, 
	param1
	);
	ld.param.b32 	%r56, [retval0];
	} // callseq 18
	cvt.u64.u32 	%rd22, %r6;
	cvt.u64.u32 	%rd23, %r96;
	add.s64 	%rd24, %rd23, %rd22;
	shl.b64 	%rd25, %rd24, 2;
	add.s64 	%rd26, %rd1, %rd25;
	ld.global.f32 	%f18, [%rd26+4];
	cvt.f64.f32 	%fd18, %f18;
	st.local.f64 	[%rd5], %fd18;
	{ // callseq 19, 0
	.param .b64 param0;
	st.param.b64 	[param0], %rd20;
	.param .b64 param1;
	st.param.b64 	[param1], %rd16;
	.param .b32 retval0;
	call.uni (retval0), 
	vprintf, 
	(
	param0, 
	param1
	);
	ld.param.b32 	%r58, [retval0];
	} // callseq 19
	ld.global.f32 	%f19, [%rd26+8];
	cvt.f64.f32 	%fd19, %f19;
	st.local.f64 	[%rd5], %fd19;
	{ // callseq 20, 0
	.param .b64 param0;
	st.param.b64 	[param0], %rd20;
	.param .b64 param1;
	st.param.b64 	[param1], %rd16;
	.param .b32 retval0;
	call.uni (retval0), 
	vprintf, 
	(
	param0, 
	param1
	);
	ld.param.b32 	%r60, [retval0];
	} // callseq 20
	ld.global.f32 	%f20, [%rd26+12];
	cvt.f64.f32 	%fd20, %f20;
	st.local.f64 	[%rd5], %fd20;
	{ // callseq 21, 0
	.param .b64 param0;
	st.param.b64 	[param0], %rd20;
	.param .b64 param1;
	st.param.b64 	[param1], %rd16;
	.param .b32 retval0;
	call.uni (retval0), 
	vprintf, 
	(
	param0, 
	param1
	);
	ld.param.b32 	%r62, [retval0];
	} // callseq 21
	ld.global.f32 	%f21, [%rd26+16];
	cvt.f64.f32 	%fd21, %f21;
	st.local.f64 	[%rd5], %fd21;
	{ // callseq 22, 0
	.param .b64 param0;
	st.param.b64 	[param0], %rd20;
	.param .b64 param1;
	st.param.b64 	[param1], %rd16;
	.param .b32 retval0;
	call.uni (retval0), 
	vprintf, 
	(
	param0, 
	param1
	);
	ld.param.b32 	%r64, [retval0];
	} // callseq 22
	ld.global.f32 	%f22, [%rd26+20];
	cvt.f64.f32 	%fd22, %f22;
	st.local.f64 	[%rd5], %fd22;
	{ // callseq 23, 0
	.param .b64 param0;
	st.param.b64 	[param0], %rd20;
	.param .b64 param1;
	st.param.b64 	[param1], %rd16;
	.param .b32 retval0;
	call.uni (retval0), 
	vprintf, 
	(
	param0, 
	param1
	);
	ld.param.b32 	%r66, [retval0];
	} // callseq 23
	ld.global.f32 	%f23, [%rd26+24];
	cvt.f64.f32 	%fd23, %f23;
	st.local.f64 	[%rd5], %fd23;
	{ // callseq 24, 0
	.param .b64 param0;
	st.param.b64 	[param0], %rd20;
	.param .b64 param1;
	st.param.b64 	[param1], %rd16;
	.param .b32 retval0;
	call.uni (retval0), 
	vprintf, 
	(
	param0, 
	param1
	);
	ld.param.b32 	%r68, [retval0];
	} // callseq 24
	ld.global.f32 	%f24, [%rd26+28];
	cvt.f64.f32 	%fd24, %f24;
	st.local.f64 	[%rd5], %fd24;
	{ // callseq 25, 0
	.param .b64 param0;
	st.param.b64 	[param0], %rd20;
	.param .b64 param1;
	st.param.b64 	[param1], %rd16;
	.param .b32 retval0;
	call.uni (retval0), 
	vprintf, 
	(
	param0, 
	param1
	);
	ld.param.b32 	%r70, [retval0];
	} // callseq 25
	add.s32 	%r96, %r96, 8;
$L__BB5_8:
	setp.eq.s32 	%p6, %r2, 0;
	@%p6 bra 	$L__BB5_15;
	add.s32 	%r72, %r2, -1;
	setp.lt.u32 	%p7, %r72, 3;
	@%p7 bra 	$L__BB5_11;
	add.s32 	%r73, %r96, %r6;
	mul.wide.u32 	%rd27, %r73, 4;
	add.s64 	%rd28, %rd1, %rd27;
	ld.global.f32 	%f25, [%rd28];
	cvt.f64.f32 	%fd25, %f25;
	st.local.f64 	[%rd5], %fd25;
	cvta.global.u64 	%rd30, %rd39;
	{ // callseq 26, 0
	.param .b64 param0;
	st.param.b64 	[param0], %rd30;
	.param .b64 param1;
	st.param.b64 	[param1], %rd16;
	.param .b32 retval0;
	call.uni (retval0), 
	vprintf, 
	(
	param0, 
	param1
	);
	ld.param.b32 	%r74, [retval0];
	} // callseq 26
	cvt.u64.u32 	%rd32, %r6;
	cvt.u64.u32 	%rd33, %r96;
	add.s64 	%rd34, %rd33, %rd32;
	shl.b64 	%rd35, %rd34, 2;
	add.s64 	%rd36, %rd1, %rd35;
	ld.global.f32 	%f26, [%rd36+4];
	cvt.f64.f32 	%fd26, %f26;
	st.local.f64 	[%rd5], %fd26;
	{ // callseq 27, 0
	.param .b64 param0;
	st.param.b64 	[param0], %rd30;
	.param .b64 param1;
	st.param.b64 	[param1], %rd16;
	.param .b32 retval0;
	call.uni (retval0), 
	vprintf, 
	(
	param0, 
	param1
	);
	ld.param.b32 	%r76, [retval0];
	} // callseq 27
	ld.global.f32 	%f27, [%rd36+8];
	cvt.f64.f32 	%fd27, %f27;
	st.local.f64 	[%rd5], %fd27;
	{ // callseq 28, 0
	.param .b64 param0;
	st.param.b64 	[param0], %rd30;
	.param .b64 param1;
	st.param.b64 	[param1], %rd16;
	.param .b32 retval0;
	call.uni (retval0), 
	vprintf, 
	(
	param0, 
	param1
	);
	ld.param.b32 	%r78, [retval0];
	} // callseq 28
	ld.global.f32 	%f28, [%rd36+12];
	cvt.f64.f32 	%fd28, %f28;
	st.local.f64 	[%rd5], %fd28;
	{ // callseq 29, 0
	.param .b64 param0;
	st.param.b64 	[param0], %rd30;
	.param .b64 param1;
	st.param.b64 	[param1], %rd16;
	.param .b32 retval0;
	call.uni (retval0), 
	vprintf, 
	(
	param0, 
	param1
	);
	ld.param.b32 	%r80, [retval0];
	} // callseq 29
	add.s32 	%r96, %r96, 4;
$L__BB5_11:
	setp.eq.s32 	%p8, %r4, 0;
	@%p8 bra 	$L__BB5_15;
	setp.eq.s32 	%p9, %r4, 1;
	add.s32 	%r82, %r96, %r6;
	mul.wide.u32 	%rd37, %r82, 4;
	add.s64 	%rd38, %rd1, %rd37;
	ld.global.f32 	%f29, [%rd38];
	cvt.f64.f32 	%fd29, %f29;
	st.local.f64 	[%rd5], %fd29;
	cvta.global.u64 	%rd40, %rd39;
	{ // callseq 30, 0
	.param .b64 param0;
	st.param.b64 	[param0], %rd40;
	.param .b64 param1;
	st.param.b64 	[param1], %rd16;
	.param .b32 retval0;
	call.uni (retval0), 
	vprintf, 
	(
	param0, 
	param1
	);
	ld.param.b32 	%r83, [retval0];
	} // callseq 30
	@%p9 bra 	$L__BB5_15;
	setp.eq.s32 	%p10, %r4, 2;
	cvt.u64.u32 	%rd42, %r6;
	cvt.u64.u32 	%rd43, %r96;
	add.s64 	%rd44, %rd43, %rd42;
	shl.b64 	%rd45, %rd44, 2;
	add.s64 	%rd6, %rd1, %rd45;
	ld.global.f32 	%f30, [%rd6+4];
	cvt.f64.f32 	%fd30, %f30;
	st.local.f64 	[%rd5], %fd30;
	cvta.global.u64 	%rd47, %rd39;
	{ // callseq 31, 0
	.param .b64 param0;
	st.param.b64 	[param0], %rd47;
	.param .b64 param1;
	st.param.b64 	[param1], %rd16;
	.param .b32 retval0;
	call.uni (retval0), 
	vprintf, 
	(
	param0, 
	param1
	);
	ld.param.b32 	%r85, [retval0];
	} // callseq 31
	@%p10 bra 	$L__BB5_15;
	ld.global.f32 	%f31, [%rd6+8];
	cvt.f64.f32 	%fd31, %f31;
	st.local.f64 	[%rd5], %fd31;
	cvta.global.u64 	%rd50, %rd39;
	{ // callseq 32, 0
	.param .b64 param0;
	st.param.b64 	[param0], %rd50;
	.param .b64 param1;
	st.param.b64 	[param1], %rd16;
	.param .b32 retval0;
	call.uni (retval0), 
	vprintf, 
	(
	param0, 
	param1
	);
	ld.param.b32 	%r87, [retval0];
	} // callseq 32
$L__BB5_15:
	cvta.global.u64 	%rd53, %rd8;
	{ // callseq 33, 0
	.param .b64 param0;
	st.param.b64 	[param0], %rd53;
	.param .b64 param1;
	st.param.b64 	[param1], 0;
	.param .b32 retval0;
	call.uni (retval0), 
	vprintf, 
	(
	param0, 
	param1
	);
	ld.param.b32 	%r89, [retval0];
	} // callseq 33
	add.s32 	%r93, %r93, 1;
	setp.ne.s32 	%p11, %r93, %r16;
	@%p11 bra 	$L__BB5_2;
$L__BB5_16:
	mov.u64 	%rd54, $str$1;
	cvta.global.u64 	%rd55, %rd54;
	{ // callseq 34, 0
	.param .b64 param0;
	st.param.b64 	[param0], %rd55;
	.param .b64 param1;
	st.param.b64 	[param1], 0;
	.param .b32 retval0;
	call.uni (retval0), 
	vprintf, 
	(
	param0, 
	param1
	);
	ld.param.b32 	%r91, [retval0];
	} // callseq 34
	ret;

}
	// .globl	_Z12update_trailPfiiPiS0_
.visible .entry _Z12update_trailPfiiPiS0_(
	.param .u64 .ptr .align 1 _Z12update_trailPfiiPiS0__param_0,
	.param .u32 _Z12update_trailPfiiPiS0__param_1,
	.param .u32 _Z12update_trailPfiiPiS0__param_2,
	.param .u64 .ptr .align 1 _Z12update_trailPfiiPiS0__param_3,
	.param .u64 .ptr .align 1 _Z12update_trailPfiiPiS0__param_4
)
{
	.reg .pred 	%p<7>;
	.reg .b32 	%r<21>;
	.reg .b32 	%f<4>;
	.reg .b64 	%rd<16>;

	ld.param.u64 	%rd7, [_Z12update_trailPfiiPiS0__param_0];
	ld.param.u32 	%r9, [_Z12update_trailPfiiPiS0__param_1];
	ld.param.u32 	%r10, [_Z12update_trailPfiiPiS0__param_2];
	ld.param.u64 	%rd8, [_Z12update_trailPfiiPiS0__param_3];
	ld.param.u64 	%rd9, [_Z12update_trailPfiiPiS0__param_4];
	mov.u32 	%r11, %ctaid.x;
	mov.u32 	%r1, %ntid.x;
	mov.u32 	%r12, %tid.x;
	mad.lo.s32 	%r19, %r11, %r1, %r12;
	setp.ge.s32 	%p1, %r19, %r10;
	setp.lt.s32 	%p2, %r9, 2;
	or.pred  	%p3, %p1, %p2;
	@%p3 bra 	$L__BB6_6;
	mov.u32 	%r13, %nctaid.x;
	mul.lo.s32 	%r3, %r1, %r13;
	cvta.to.global.u64 	%rd1, %rd8;
	cvta.to.global.u64 	%rd2, %rd9;
	cvta.to.global.u64 	%rd3, %rd7;
$L__BB6_2:
	mul.lo.s32 	%r15, %r19, %r9;
	cvt.s64.s32 	%rd4, %r15;
	mul.wide.s32 	%rd10, %r19, 4;
	add.s64 	%rd5, %rd2, %rd10;
	mov.b32 	%r20, 1;
$L__BB6_3:
	cvt.u64.u32 	%rd11, %r20;
	add.s64 	%rd12, %rd4, %rd11;
	shl.b64 	%rd13, %rd12, 2;
	add.s64 	%rd6, %rd1, %rd13;
	ld.global.u32 	%r6, [%rd6];
	setp.eq.s32 	%p4, %r6, -1;
	@%p4 bra 	$L__BB6_5;
	ld.global.u32 	%r16, [%rd6+-4];
	ld.global.u32 	%r17, [%rd5];
	cvt.rn.f32.s32 	%f1, %r17;
	mad.lo.s32 	%r18, %r16, %r9, %r6;
	mul.wide.s32 	%rd14, %r18, 4;
	add.s64 	%rd15, %rd3, %rd14;
	ld.global.f32 	%f2, [%rd15];
	add.f32 	%f3, %f2, %f1;
	st.global.f32 	[%rd15], %f3;
	add.s32 	%r20, %r20, 1;
	setp.ne.s32 	%p5, %r20, %r9;
	@%p5 bra 	$L__BB6_3;
$L__BB6_5:
	add.s32 	%r19, %r19, %r3;
	setp.lt.s32 	%p6, %r19, %r10;
	@%p6 bra 	$L__BB6_2;
$L__BB6_6:
	ret;

}
	// .globl	_Z3antP17curandStateXORWOWPfPiiiiS2_S2_S2_
.visible .entry _Z3antP17curandStateXORWOWPfPiiiiS2_S2_S2_(
	.param .u64 .ptr .align 1 _Z3antP17curandStateXORWOWPfPiiiiS2_S2_S2__param_0,
	.param .u64 .ptr .align 1 _Z3antP17curandStateXORWOWPfPiiiiS2_S2_S2__param_1,
	.param .u64 .ptr .align 1 _Z3antP17curandStateXORWOWPfPiiiiS2_S2_S2__param_2,
	.param .u32 _Z3antP17curandStateXORWOWPfPiiiiS2_S2_S2__param_3,
	.param .u32 _Z3antP17curandStateXORWOWPfPiiiiS2_S2_S2__param_4,
	.param .u32 _Z3antP17curandStateXORWOWPfPiiiiS2_S2_S2__param_5,
	.param .u64 .ptr .align 1 _Z3antP17curandStateXORWOWPfPiiiiS2_S2_S2__param_6,
	.param .u64 .ptr .align 1 _Z3antP17curandStateXORWOWPfPiiiiS2_S2_S2__param_7,
	.param .u64 .ptr .align 1 _Z3antP17curandStateXORWOWPfPiiiiS2_S2_S2__param_8
)
{
	.reg .pred 	%p<79>;
	.reg .b32 	%r<165>;
	.reg .b32 	%f<37>;
	.reg .b64 	%rd<64>;
	.reg .b64 	%fd<93>;

	ld.param.u64 	%rd21, [_Z3antP17curandStateXORWOWPfPiiiiS2_S2_S2__param_0];
	ld.param.u64 	%rd24, [_Z3antP17curandStateXORWOWPfPiiiiS2_S2_S2__param_1];
	ld.param.u64 	%rd25, [_Z3antP17curandStateXORWOWPfPiiiiS2_S2_S2__param_2];
	ld.param.u32 	%r48, [_Z3antP17curandStateXORWOWPfPiiiiS2_S2_S2__param_3];
	ld.param.u32 	%r49, [_Z3antP17curandStateXORWOWPfPiiiiS2_S2_S2__param_4];
	ld.param.u32 	%r50, [_Z3antP17curandStateXORWOWPfPiiiiS2_S2_S2__param_5];
	ld.param.u64 	%rd26, [_Z3antP17curandStateXORWOWPfPiiiiS2_S2_S2__param_8];
	cvta.to.global.u64 	%rd1, %rd24;
	cvta.to.global.u64 	%rd2, %rd25;
	cvta.to.global.u64 	%rd3, %rd26;
	mov.u32 	%r1, %ctaid.x;
	mov.u32 	%r2, %ntid.x;
	mov.u32 	%r51, %tid.x;
	mad.lo.s32 	%r150, %r1, %r2, %r51;
	setp.ge.s32 	%p3, %r150, %r49;
	@%p3 bra 	$L__BB7_41;
	cvta.to.global.u64 	%rd27, %rd21;
	mov.f64 	%fd19, 0d3FF0000000000000;
	{
	.reg .b32 %temp; 
	mov.b64 	{%temp, %r4}, %fd19;
	}
	and.b32  	%r5, %r4, 2146435072;
	setp.eq.s32 	%p4, %r5, 1072693248;
	setp.lt.s32 	%p5, %r4, 0;
	selp.b32 	%r6, 0, 2146435072, %p5;
	and.b32  	%r52, %r4, 2147483647;
	setp.ne.s32 	%p6, %r52, 1071644672;
	and.pred  	%p1, %p4, %p6;
	or.b32  	%r7, %r6, -2147483648;
	mov.f64 	%fd20, 0d4000000000000000;
	{
	.reg .b32 %temp; 
	mov.b64 	{%temp, %r8}, %fd20;
	}
	and.b32  	%r9, %r8, 2146435072;
	setp.eq.s32 	%p7, %r9, 1062207488;
	setp.lt.s32 	%p8, %r8, 0;
	selp.b32 	%r10, 0, 2146435072, %p8;
	and.b32  	%r53, %r8, 2147483647;
	setp.ne.s32 	%p9, %r53, 1071644672;
	and.pred  	%p2, %p7, %p9;
	or.b32  	%r11, %r10, -2147483648;
	mul.wide.u32 	%rd28, %r1, 48;
	add.s64 	%rd4, %rd27, %rd28;
	and.b32  	%r12, %r48, 1;
	and.b32  	%r13, %r48, 2147483646;
	neg.s32 	%r14, %r13;
	add.s64 	%rd5, %rd1, 4;
	add.s64 	%rd6, %rd2, 4;
	mov.u32 	%r54, %nctaid.x;
	mul.lo.s32 	%r15, %r2, %r54;
$L__BB7_2:
	ld.param.u64 	%rd60, [_Z3antP17curandStateXORWOWPfPiiiiS2_S2_S2__param_6];
	setp.lt.s32 	%p10, %r48, 1;
	mul.lo.s32 	%r17, %r150, %r48;
	mul.wide.s32 	%rd29, %r17, 4;
	add.s64 	%rd7, %rd3, %rd29;
	cvta.to.global.u64 	%rd30, %rd60;
	add.s64 	%rd8, %rd30, %rd29;
	mul.wide.s32 	%rd31, %r48, 4;
	{ // callseq 35, 0
	.param .b64 param0;
	st.param.b64 	[param0], %rd31;
	.param .b64 retval0;
	call.uni (retval0), 
	malloc, 
	(
	param0
	);
	ld.param.b64 	%rd32, [retval0];
	} // callseq 35
	{ // callseq 36, 0
	.param .b64 param0;
	st.param.b64 	[param0], 400;
	.param .b64 retval0;
	call.uni (retval0), 
	malloc, 
	(
	param0
	);
	ld.param.b64 	%rd33, [retval0];
	} // callseq 36
	st.global.u32 	[%rd8], %r50;
	@%p10 bra 	$L__BB7_39;
	add.s64 	%rd11, %rd7, 4;
	mov.b32 	%r151, 0;
	mov.u32 	%r152, %r50;
$L__BB7_4:
	setp.eq.s32 	%p11, %r48, 1;
	mul.wide.s32 	%rd38, %r152, 4;
	add.s64 	%rd39, %rd7, %rd38;
	mov.b32 	%r157, 1;
	st.global.u32 	[%rd39], %r157;
	mul.lo.s32 	%r20, %r152, %r48;
	mov.f32 	%f32, 0f00000000;
	mov.b32 	%r159, 0;
	@%p11 bra 	$L__BB7_23;
	add.s64 	%rd63, %rd32, 4;
	mov.b32 	%r157, 1;
	mov.f32 	%f32, 0f00000000;
	mov.u64 	%rd62, %rd11;
	mov.u32 	%r153, %r20;
	mov.u32 	%r154, %r14;
$L__BB7_6:
	mul.wide.s32 	%rd40, %r153, 4;
	add.s64 	%rd15, %rd5, %rd40;
	add.s64 	%rd16, %rd6, %rd40;
	mov.b32 	%r61, 0;
	st.u32 	[%rd63+-4], %r61;
	ld.global.u32 	%r24, [%rd16+-4];
	setp.lt.s32 	%p12, %r24, 1;
	@%p12 bra 	$L__BB7_14;
	ld.global.u32 	%r62, [%rd62+-4];
	setp.ne.s32 	%p13, %r62, 0;
	@%p13 bra 	$L__BB7_14;
	setp.lt.s32 	%p14, %r4, 0;
	setp.eq.s32 	%p15, %r5, 1072693248;
	ld.global.f32 	%f2, [%rd15+-4];
	cvt.rn.f32.u32 	%f3, %r24;
	cvt.f64.f32 	%fd1, %f2;
	{
	.reg .b32 %temp; 
	mov.b64 	{%temp, %r25}, %fd1;
	}
	abs.f64 	%fd2, %fd1;
	{ // callseq 37, 0
	.param .b64 param0;
	st.param.f64 	[param0], %fd2;
	.param .b64 param1;
	st.param.f64 	[param1], 0d3FF0000000000000;
	.param .b64 retval0;
	call.uni (retval0), 
	__internal_accurate_pow, 
	(
	param0, 
	param1
	);
	ld.param.f64 	%fd21, [retval0];
	} // callseq 37
	setp.lt.s32 	%p17, %r25, 0;
	neg.f64 	%fd23, %fd21;
	selp.f64 	%fd24, %fd23, %fd21, %p15;
	selp.f64 	%fd25, %fd24, %fd21, %p17;
	setp.eq.f32 	%p18, %f2, 0f00000000;
	selp.b32 	%r63, %r25, 0, %p15;
	or.b32  	%r64, %r63, 2146435072;
	selp.b32 	%r65, %r64, %r63, %p14;
	mov.b32 	%r66, 0;
	mov.b64 	%fd26, {%r66, %r65};
	selp.f64 	%fd90, %fd26, %fd25, %p18;
	add.f64 	%fd27, %fd1, 0d3FF0000000000000;
	{
	.reg .b32 %temp; 
	mov.b64 	{%temp, %r67}, %fd27;
	}
	and.b32  	%r68, %r67, 2146435072;
	setp.ne.s32 	%p19, %r68, 2146435072;
	@%p19 bra 	$L__BB7_13;
	setp.nan.f32 	%p20, %f2, %f2;
	@%p20 bra 	$L__BB7_12;
	setp.neu.f64 	%p21, %fd2, 0d7FF0000000000000;
	@%p21 bra 	$L__BB7_13;
	selp.b32 	%r69, %r7, %r6, %p1;
	selp.b32 	%r70, %r69, %r6, %p17;
	mov.b32 	%r71, 0;
	mov.b64 	%fd90, {%r71, %r70};
	bra.uni 	$L__BB7_13;
$L__BB7_12:
	mov.f64 	%fd28, 0d3FF0000000000000;
	add.rn.f64 	%fd90, %fd1, %fd28;
$L__BB7_13:
	div.rn.f32 	%f22, %f3, 0f41200000;
	setp.lt.s32 	%p23, %r8, 0;
	setp.eq.s32 	%p24, %r9, 1062207488;
	setp.eq.f32 	%p26, %f2, 0f3F800000;
	selp.f64 	%fd29, 0d3FF0000000000000, %fd90, %p26;
	cvt.f64.f32 	%fd30, %f22;
	{
	.reg .b32 %temp; 
	mov.b64 	{%temp, %r73}, %fd30;
	}
	{ // callseq 38, 0
	.param .b64 param0;
	st.param.f64 	[param0], %fd30;
	.param .b64 param1;
	st.param.f64 	[param1], 0d4000000000000000;
	.param .b64 retval0;
	call.uni (retval0), 
	__internal_accurate_pow, 
	(
	param0, 
	param1
	);
	ld.param.f64 	%fd31, [retval0];
	} // callseq 38
	setp.lt.s32 	%p27, %r73, 0;
	neg.f64 	%fd33, %fd31;
	selp.f64 	%fd34, %fd33, %fd31, %p24;
	selp.f64 	%fd35, %fd34, %fd31, %p27;
	setp.eq.f32 	%p28, %f22, 0f00000000;
	selp.b32 	%r74, %r73, 0, %p24;
	or.b32  	%r75, %r74, 2146435072;
	selp.b32 	%r76, %r75, %r74, %p23;
	mov.b32 	%r157, 0;
	mov.b64 	%fd36, {%r157, %r76};
	selp.f64 	%fd37, %fd36, %fd35, %p28;
	add.f64 	%fd38, %fd30, 0d4000000000000000;
	{
	.reg .b32 %temp; 
	mov.b64 	{%temp, %r77}, %fd38;
	}
	and.b32  	%r78, %r77, 2146435072;
	setp.eq.s32 	%p29, %r78, 2146435072;
	setp.eq.f32 	%p30, %f22, 0f7F800000;
	selp.b32 	%r79, %r11, %r10, %p2;
	selp.b32 	%r80, %r79, %r10, %p27;
	mov.b64 	%fd39, {%r157, %r80};
	selp.f64 	%fd40, %fd39, %fd37, %p29;
	selp.f64 	%fd41, %fd40, %fd37, %p30;
	setp.eq.f32 	%p31, %f22, 0f3F800000;
	selp.f64 	%fd42, 0d3FF0000000000000, %fd41, %p31;
	mul.f64 	%fd43, %fd29, %fd42;
	cvt.rn.f32.f64 	%f23, %fd43;
	st.f32 	[%rd63+-4], %f23;
	add.f32 	%f32, %f32, %f23;
$L__BB7_14:
	mov.b32 	%r81, 0;
	st.u32 	[%rd63], %r81;
	ld.global.u32 	%r27, [%rd16];
	setp.lt.s32 	%p32, %r27, 1;
	@%p32 bra 	$L__BB7_22;
	ld.global.u32 	%r82, [%rd62];
	setp.ne.s32 	%p33, %r82, 0;
	@%p33 bra 	$L__BB7_22;
	setp.lt.s32 	%p34, %r4, 0;
	setp.eq.s32 	%p35, %r5, 1072693248;
	ld.global.f32 	%f6, [%rd15];
	cvt.rn.f32.u32 	%f7, %r27;
	cvt.f64.f32 	%fd7, %f6;
	{
	.reg .b32 %temp; 
	mov.b64 	{%temp, %r28}, %fd7;
	}
	abs.f64 	%fd8, %fd7;
	{ // callseq 39, 0
	.param .b64 param0;
	st.param.f64 	[param0], %fd8;
	.param .b64 param1;
	st.param.f64 	[param1], 0d3FF0000000000000;
	.param .b64 retval0;
	call.uni (retval0), 
	__internal_accurate_pow, 
	(
	param0, 
	param1
	);
	ld.param.f64 	%fd44, [retval0];
	} // callseq 39
	setp.lt.s32 	%p37, %r28, 0;
	neg.f64 	%fd46, %fd44;
	selp.f64 	%fd47, %fd46, %fd44, %p35;
	selp.f64 	%fd48, %fd47, %fd44, %p37;
	setp.eq.f32 	%p38, %f6, 0f00000000;
	selp.b32 	%r83, %r28, 0, %p35;
	or.b32  	%r84, %r83, 2146435072;
	selp.b32 	%r85, %r84, %r83, %p34;
	mov.b32 	%r86, 0;
	mov.b64 	%fd49, {%r86, %r85};
	selp.f64 	%fd91, %fd49, %fd48, %p38;
	add.f64 	%fd50, %fd7, 0d3FF0000000000000;
	{
	.reg .b32 %temp; 
	mov.b64 	{%temp, %r87}, %fd50;
	}
	and.b32  	%r88, %r87, 2146435072;
	setp.ne.s32 	%p39, %r88, 2146435072;
	@%p39 bra 	$L__BB7_21;
	setp.nan.f32 	%p40, %f6, %f6;
	@%p40 bra 	$L__BB7_20;
	setp.neu.f64 	%p41, %fd8, 0d7FF0000000000000;
	@%p41 bra 	$L__BB7_21;
	selp.b32 	%r89, %r7, %r6, %p1;
	selp.b32 	%r90, %r89, %r6, %p37;
	mov.b32 	%r91, 0;
	mov.b64 	%fd91, {%r91, %r90};
	bra.uni 	$L__BB7_21;
$L__BB7_20:
	mov.f64 	%fd51, 0d3FF0000000000000;
	add.rn.f64 	%fd91, %fd7, %fd51;
$L__BB7_21:
	div.rn.f32 	%f24, %f7, 0f41200000;
	setp.lt.s32 	%p43, %r8, 0;
	setp.eq.s32 	%p44, %r9, 1062207488;
	setp.eq.f32 	%p46, %f6, 0f3F800000;
	selp.f64 	%fd52, 0d3FF0000000000000, %fd91, %p46;
	cvt.f64.f32 	%fd53, %f24;
	{
	.reg .b32 %temp; 
	mov.b64 	{%temp, %r93}, %fd53;
	}
	{ // callseq 40, 0
	.param .b64 param0;
	st.param.f64 	[param0], %fd53;
	.param .b64 param1;
	st.param.f64 	[param1], 0d4000000000000000;
	.param .b64 retval0;
	call.uni (retval0), 
	__internal_accurate_pow, 
	(
	param0, 
	param1
	);
	ld.param.f64 	%fd54, [retval0];
	} // callseq 40
	setp.lt.s32 	%p47, %r93, 0;
	neg.f64 	%fd56, %fd54;
	selp.f64 	%fd57, %fd56, %fd54, %p44;
	selp.f64 	%fd58, %fd57, %fd54, %p47;
	setp.eq.f32 	%p48, %f24, 0f00000000;
	selp.b32 	%r94, %r93, 0, %p44;
	or.b32  	%r95, %r94, 2146435072;
	selp.b32 	%r96, %r95, %r94, %p43;
	mov.b32 	%r157, 0;
	mov.b64 	%fd59, {%r157, %r96};
	selp.f64 	%fd60, %fd59, %fd58, %p48;
	add.f64 	%fd61, %fd53, 0d4000000000000000;
	{
	.reg .b32 %temp; 
	mov.b64 	{%temp, %r97}, %fd61;
	}
	and.b32  	%r98, %r97, 2146435072;
	setp.eq.s32 	%p49, %r98, 2146435072;
	setp.eq.f32 	%p50, %f24, 0f7F800000;
	selp.b32 	%r99, %r11, %r10, %p2;
	selp.b32 	%r100, %r99, %r10, %p47;
	mov.b64 	%fd62, {%r157, %r100};
	selp.f64 	%fd63, %fd62, %fd60, %p49;
	selp.f64 	%fd64, %fd63, %fd60, %p50;
	setp.eq.f32 	%p51, %f24, 0f3F800000;
	selp.f64 	%fd65, 0d3FF0000000000000, %fd64, %p51;
	mul.f64 	%fd66, %fd52, %fd65;
	cvt.rn.f32.f64 	%f25, %fd66;
	st.f32 	[%rd63], %f25;
	add.f32 	%f32, %f32, %f25;
$L__BB7_22:
	add.s32 	%r154, %r154, 2;
	add.s64 	%rd63, %rd63, 8;
	add.s32 	%r153, %r153, 2;
	add.s64 	%rd62, %rd62, 8;
	setp.ne.s32 	%p52, %r154, 0;
	mov.u32 	%r159, %r13;
	@%p52 bra 	$L__BB7_6;
$L__BB7_23:
	setp.eq.s32 	%p53, %r12, 0;
	@%p53 bra 	$L__BB7_32;
	mul.wide.u32 	%rd41, %r159, 4;
	add.s64 	%rd19, %rd32, %rd41;
	mov.b32 	%r101, 0;
	st.u32 	[%rd19], %r101;
	add.s32 	%r35, %r159, %r20;
	mul.wide.s32 	%rd42, %r35, 4;
	add.s64 	%rd43, %rd2, %rd42;
	ld.global.u32 	%r36, [%rd43];
	setp.lt.s32 	%p54, %r36, 1;
	@%p54 bra 	$L__BB7_32;
	mul.wide.u32 	%rd44, %r159, 4;
	add.s64 	%rd45, %rd7, %rd44;
	ld.global.u32 	%r102, [%rd45];
	setp.ne.s32 	%p55, %r102, 0;
	@%p55 bra 	$L__BB7_32;
	setp.lt.s32 	%p56, %r4, 0;
	setp.eq.s32 	%p57, %r5, 1072693248;
	mul.wide.s32 	%rd46, %r35, 4;
	add.s64 	%rd47, %rd1, %rd46;
	ld.global.f32 	%f12, [%rd47];
	cvt.rn.f32.u32 	%f13, %r36;
	cvt.f64.f32 	%fd13, %f12;
	{
	.reg .b32 %temp; 
	mov.b64 	{%temp, %r37}, %fd13;
	}
	abs.f64 	%fd14, %fd13;
	{ // callseq 41, 0
	.param .b64 param0;
	st.param.f64 	[param0], %fd14;
	.param .b64 param1;
	st.param.f64 	[param1], 0d3FF0000000000000;
	.param .b64 retval0;
	call.uni (retval0), 
	__internal_accurate_pow, 
	(
	param0, 
	param1
	);
	ld.param.f64 	%fd67, [retval0];
	} // callseq 41
	setp.lt.s32 	%p59, %r37, 0;
	neg.f64 	%fd69, %fd67;
	selp.f64 	%fd70, %fd69, %fd67, %p57;
	selp.f64 	%fd71, %fd70, %fd67, %p59;
	setp.eq.f32 	%p60, %f12, 0f00000000;
	selp.b32 	%r103, %r37, 0, %p57;
	or.b32  	%r104, %r103, 2146435072;
	selp.b32 	%r105, %r104, %r103, %p56;
	mov.b32 	%r106, 0;
	mov.b64 	%fd72, {%r106, %r105};
	selp.f64 	%fd92, %fd72, %fd71, %p60;
	add.f64 	%fd73, %fd13, 0d3FF0000000000000;
	{
	.reg .b32 %temp; 
	mov.b64 	{%temp, %r107}, %fd73;
	}
	and.b32  	%r108, %r107, 2146435072;
	setp.ne.s32 	%p61, %r108, 2146435072;
	@%p61 bra 	$L__BB7_31;
	setp.nan.f32 	%p62, %f12, %f12;
	@%p62 bra 	$L__BB7_30;
	setp.neu.f64 	%p63, %fd14, 0d7FF0000000000000;
	@%p63 bra 	$L__BB7_31;
	selp.b32 	%r109, %r7, %r6, %p1;
	selp.b32 	%r110, %r109, %r6, %p59;
	mov.b32 	%r111, 0;
	mov.b64 	%fd92, {%r111, %r110};
	bra.uni 	$L__BB7_31;
$L__BB7_30:
	mov.f64 	%fd74, 0d3FF0000000000000;
	add.rn.f64 	%fd92, %fd13, %fd74;
$L__BB7_31:
	div.rn.f32 	%f26, %f13, 0f41200000;
	setp.lt.s32 	%p65, %r8, 0;
	setp.eq.s32 	%p66, %r9, 1062207488;
	setp.eq.f32 	%p68, %f12, 0f3F800000;
	selp.f64 	%fd75, 0d3FF0000000000000, %fd92, %p68;
	cvt.f64.f32 	%fd76, %f26;
	{
	.reg .b32 %temp; 
	mov.b64 	{%temp, %r113}, %fd76;
	}
	{ // callseq 42, 0
	.param .b64 param0;
	st.param.f64 	[param0], %fd76;
	.param .b64 param1;
	st.param.f64 	[param1], 0d4000000000000000;
	.param .b64 retval0;
	call.uni (retval0), 
	__internal_accurate_pow, 
	(
	param0, 
	param1
	);
	ld.param.f64 	%fd77, [retval0];
	} // callseq 42
	setp.lt.s32 	%p69, %r113, 0;
	neg.f64 	%fd79, %fd77;
	selp.f64 	%fd80, %fd79, %fd77, %p66;
	selp.f64 	%fd81, %fd80, %fd77, %p69;
	setp.eq.f32 	%p70, %f26, 0f00000000;
	selp.b32 	%r114, %r113, 0, %p66;
	or.b32  	%r115, %r114, 2146435072;
	selp.b32 	%r116, %r115, %r114, %p65;
	mov.b32 	%r157, 0;
	mov.b64 	%fd82, {%r157, %r116};
	selp.f64 	%fd83, %fd82, %fd81, %p70;
	add.f64 	%fd84, %fd76, 0d4000000000000000;
	{
	.reg .b32 %temp; 
	mov.b64 	{%temp, %r117}, %fd84;
	}
	and.b32  	%r118, %r117, 2146435072;
	setp.eq.s32 	%p71, %r118, 2146435072;
	setp.eq.f32 	%p72, %f26, 0f7F800000;
	selp.b32 	%r119, %r11, %r10, %p2;
	selp.b32 	%r120, %r119, %r10, %p69;
	mov.b64 	%fd85, {%r157, %r120};
	selp.f64 	%fd86, %fd85, %fd83, %p71;
	selp.f64 	%fd87, %fd86, %fd83, %p72;
	setp.eq.f32 	%p73, %f26, 0f3F800000;
	selp.f64 	%fd88, 0d3FF0000000000000, %fd87, %p73;
	mul.f64 	%fd89, %fd75, %fd88;
	cvt.rn.f32.f64 	%f27, %fd89;
	st.f32 	[%rd19], %f27;
	add.f32 	%f32, %f32, %f27;
$L__BB7_32:
	setp.ne.s32 	%p74, %r157, 0;
	@%p74 bra 	$L__BB7_40;
	mov.b32 	%r162, 0;
	mov.u32 	%r163, %r162;
$L__BB7_34:
	mul.wide.u32 	%rd48, %r162, 4;
	add.s64 	%rd20, %rd32, %rd48;
	ld.f32 	%f28, [%rd20];
	div.rn.f32 	%f29, %f28, %f32;
	mul.f32 	%f36, %f29, 0f42C80000;
	st.f32 	[%rd20], %f36;
	cvt.rzi.s32.f32 	%r122, %f36;
	setp.lt.s32 	%p76, %r122, 1;
	@%p76 bra 	$L__BB7_37;
	mov.b32 	%r164, 0;
$L__BB7_36:
	add.s32 	%r124, %r164, %r163;
	mul.wide.s32 	%rd49, %r124, 4;
	add.s64 	%rd50, %rd33, %rd49;
	st.u32 	[%rd50], %r162;
	add.s32 	%r164, %r164, 1;
	ld.f32 	%f36, [%rd20];
	cvt.rzi.s32.f32 	%r125, %f36;
	setp.lt.s32 	%p77, %r164, %r125;
	@%p77 bra 	$L__BB7_36;
$L__BB7_37:
	cvt.rzi.s32.f32 	%r126, %f36;
	add.s32 	%r163, %r126, %r163;
	add.s32 	%r162, %r162, 1;
	setp.ne.s32 	%p78, %r162, %r48;
	@%p78 bra 	$L__BB7_34;
	ld.param.u64 	%rd61, [_Z3antP17curandStateXORWOWPfPiiiiS2_S2_S2__param_7];
	ld.global.v2.u32 	{%r127, %r128}, [%rd4];
	shr.u32 	%r129, %r128, 2;
	xor.b32  	%r130, %r129, %r128;
	ld.global.v2.u32 	{%r131, %r132}, [%rd4+8];
	ld.global.v2.u32 	{%r133, %r134}, [%rd4+16];
	st.global.v2.u32 	[%rd4+8], {%r132, %r133};
	shl.b32 	%r135, %r134, 4;
	shl.b32 	%r136, %r130, 1;
	xor.b32  	%r137, %r136, %r135;
	xor.b32  	%r138, %r137, %r130;
	xor.b32  	%r139, %r138, %r134;
	st.global.v2.u32 	[%rd4+16], {%r134, %r139};
	add.s32 	%r140, %r127, 362437;
	st.global.v2.u32 	[%rd4], {%r140, %r131};
	add.s32 	%r141, %r139, %r140;
	mul.hi.u32 	%r142, %r141, 1374389535;
	shr.u32 	%r143, %r142, 5;
	mul.lo.s32 	%r144, %r143, 100;
	sub.s32 	%r145, %r141, %r144;
	mul.wide.u32 	%rd51, %r145, 4;
	add.s64 	%rd52, %rd33, %rd51;
	ld.u32 	%r152, [%rd52];
	add.s32 	%r146, %r152, %r20;
	mul.wide.s32 	%rd53, %r146, 4;
	add.s64 	%rd54, %rd2, %rd53;
	ld.global.u32 	%r147, [%rd54];
	cvta.to.global.u64 	%rd55, %rd61;
	mul.wide.s32 	%rd56, %r150, 4;
	add.s64 	%rd57, %rd55, %rd56;
	ld.global.u32 	%r148, [%rd57];
	add.s32 	%r149, %r148, %r147;
	st.global.u32 	[%rd57], %r149;
	mul.wide.u32 	%rd58, %r151, 4;
	add.s64 	%rd59, %rd8, %rd58;
	st.global.u32 	[%rd59+4], %r152;
	add.s32 	%r151, %r151, 1;
	bra.uni 	$L__BB7_4;
$L__BB7_39:
	mul.wide.s32 	%rd34, %r50, 4;
	add.s64 	%rd35, %rd7, %rd34;
	mov.b32 	%r55, 1;
	st.global.u32 	[%rd35], %r55;
$L__BB7_40:
	{ // callseq 43, 0
	.param .b64 param0;
	st.param.b64 	[param0], %rd32;
	call.uni 
	free, 
	(
	param0
	);
	} // callseq 43
	{ // callseq 44, 0
	.param .b64 param0;
	st.param.b64 	[param0], %rd33;
	call.uni 
	free, 
	(
	param0
	);
	} // callseq 44
	add.s32 	%r150, %r150, %r15;
	setp.lt.s32 	%p75, %r150, %r49;
	@%p75 bra 	$L__BB7_2;
$L__BB7_41:
	ret;

}
.func  (.param .b64 func_retval0) __internal_accurate_pow(
	.param .b64 __internal_accurate_pow_param_0,
	.param .b64 __internal_accurate_pow_param_1
)
{
	.reg .pred 	%p<8>;
	.reg .b32 	%r<49>;
	.reg .b32 	%f<3>;
	.reg .b64 	%fd<109>;

	ld.param.f64 	%fd10, [__internal_accurate_pow_param_0];
	ld.param.f64 	%fd11, [__internal_accurate_pow_param_1];
	{
	.reg .b32 %temp; 
	mov.b64 	{%temp, %r46}, %fd10;
	}
	{
	.reg .b32 %temp; 
	mov.b64 	{%r45, %temp}, %fd10;
	}
	shr.u32 	%r47, %r46, 20;
	setp.gt.u32 	%p1, %r46, 1048575;
	@%p1 bra 	$L__BB8_2;
	mul.f64 	%fd12, %fd10, 0d4350000000000000;
	{
	.reg .b32 %temp; 
	mov.b64 	{%temp, %r46}, %fd12;
	}
	{
	.reg .b32 %temp; 
	mov.b64 	{%r45, %temp}, %fd12;
	}
	shr.u32 	%r16, %r46, 20;
	add.s32 	%r47, %r16, -54;
$L__BB8_2:
	add.s32 	%r48, %r47, -1023;
	and.b32  	%r17, %r46, -2146435073;
	or.b32  	%r18, %r17, 1072693248;
	mov.b64 	%fd107, {%r45, %r18};
	setp.lt.u32 	%p2, %r18, 1073127583;
	@%p2 bra 	$L__BB8_4;
	{
	.reg .b32 %temp; 
	mov.b64 	{%r19, %temp}, %fd107;
	}
	{
	.reg .b32 %temp; 
	mov.b64 	{%temp, %r20}, %fd107;
	}
	add.s32 	%r21, %r20, -1048576;
	mov.b64 	%fd107, {%r19, %r21};
	add.s32 	%r48, %r47, -1022;
$L__BB8_4:
	add.f64 	%fd13, %fd107, 0dBFF0000000000000;
	add.f64 	%fd14, %fd107, 0d3FF0000000000000;
	rcp.approx.ftz.f64 	%fd15, %fd14;
	neg.f64 	%fd16, %fd14;
	fma.rn.f64 	%fd17, %fd16, %fd15, 0d3FF0000000000000;
	fma.rn.f64 	%fd18, %fd17, %fd17, %fd17;
	fma.rn.f64 	%fd19, %fd18, %fd15, %fd15;
	mul.f64 	%fd20, %fd13, %fd19;
	fma.rn.f64 	%fd21, %fd13, %fd19, %fd20;
	mul.f64 	%fd22, %fd21, %fd21;
	fma.rn.f64 	%fd23, %fd22, 0d3EB0F5FF7D2CAFE2, 0d3ED0F5D241AD3B5A;
	fma.rn.f64 	%fd24, %fd23, %fd22, 0d3EF3B20A75488A3F;
	fma.rn.f64 	%fd25, %fd24, %fd22, 0d3F1745CDE4FAECD5;
	fma.rn.f64 	%fd26, %fd25, %fd22, 0d3F3C71C7258A578B;
	fma.rn.f64 	%fd27, %fd26, %fd22, 0d3F6249249242B910;
	fma.rn.f64 	%fd28, %fd27, %fd22, 0d3F89999999999DFB;
	sub.f64 	%fd29, %fd13, %fd21;
	add.f64 	%fd30, %fd29, %fd29;
	neg.f64 	%fd31, %fd21;
	fma.rn.f64 	%fd32, %fd31, %fd13, %fd30;
	mul.f64 	%fd33, %fd19, %fd32;
	fma.rn.f64 	%fd34, %fd22, %fd28, 0d3FB5555555555555;
	mov.f64 	%fd35, 0d3FB5555555555555;
	sub.f64 	%fd36, %fd35, %fd34;
	fma.rn.f64 	%fd37, %fd22, %fd28, %fd36;
	add.f64 	%fd38, %fd37, 0dBC46A4CB00B9E7B0;
	add.f64 	%fd39, %fd34, %fd38;
	sub.f64 	%fd40, %fd34, %fd39;
	add.f64 	%fd41, %fd38, %fd40;
	mul.rn.f64 	%fd42, %fd21, %fd21;
	neg.f64 	%fd43, %fd42;
	fma.rn.f64 	%fd44, %fd21, %fd21, %fd43;
	{
	.reg .b32 %temp; 
	mov.b64 	{%r22, %temp}, %fd33;
	}
	{
	.reg .b32 %temp; 
	mov.b64 	{%temp, %r23}, %fd33;
	}
	add.s32 	%r24, %r23, 1048576;
	mov.b64 	%fd45, {%r22, %r24};
	fma.rn.f64 	%fd46, %fd21, %fd45, %fd44;
	mul.rn.f64 	%fd47, %fd42, %fd21;
	neg.f64 	%fd48, %fd47;
	fma.rn.f64 	%fd49, %fd42, %fd21, %fd48;
	fma.rn.f64 	%fd50, %fd42, %fd33, %fd49;
	fma.rn.f64 	%fd51, %fd46, %fd21, %fd50;
	mul.rn.f64 	%fd52, %fd39, %fd47;
	neg.f64 	%fd53, %fd52;
	fma.rn.f64 	%fd54, %fd39, %fd47, %fd53;
	fma.rn.f64 	%fd55, %fd39, %fd51, %fd54;
	fma.rn.f64 	%fd56, %fd41, %fd47, %fd55;
	add.f64 	%fd57, %fd52, %fd56;
	sub.f64 	%fd58, %fd52, %fd57;
	add.f64 	%fd59, %fd56, %fd58;
	add.f64 	%fd60, %fd21, %fd57;
	sub.f64 	%fd61, %fd21, %fd60;
	add.f64 	%fd62, %fd57, %fd61;
	add.f64 	%fd63, %fd59, %fd62;
	add.f64 	%fd64, %fd33, %fd63;
	add.f64 	%fd65, %fd60, %fd64;
	sub.f64 	%fd66, %fd60, %fd65;
	add.f64 	%fd67, %fd64, %fd66;
	xor.b32  	%r25, %r48, -2147483648;
	mov.b32 	%r26, 1127219200;
	mov.b64 	%fd68, {%r25, %r26};
	mov.b32 	%r27, -2147483648;
	mov.b64 	%fd69, {%r27, %r26};
	sub.f64 	%fd70, %fd68, %fd69;
	fma.rn.f64 	%fd71, %fd70, 0d3FE62E42FEFA39EF, %fd65;
	fma.rn.f64 	%fd72, %fd70, 0dBFE62E42FEFA39EF, %fd71;
	sub.f64 	%fd73, %fd72, %fd65;
	sub.f64 	%fd74, %fd67, %fd73;
	fma.rn.f64 	%fd75, %fd70, 0d3C7ABC9E3B39803F, %fd74;
	add.f64 	%fd76, %fd71, %fd75;
	sub.f64 	%fd77, %fd71, %fd76;
	add.f64 	%fd78, %fd75, %fd77;
	{
	.reg .b32 %temp; 
	mov.b64 	{%temp, %r28}, %fd11;
	}
	{
	.reg .b32 %temp; 
	mov.b64 	{%r29, %temp}, %fd11;
	}
	shl.b32 	%r30, %r28, 1;
	setp.gt.u32 	%p3, %r30, -33554433;
	and.b32  	%r31, %r28, -15728641;
	selp.b32 	%r32, %r31, %r28, %p3;
	mov.b64 	%fd79, {%r29, %r32};
	mul.rn.f64 	%fd80, %fd76, %fd79;
	neg.f64 	%fd81, %fd80;
	fma.rn.f64 	%fd82, %fd76, %fd79, %fd81;
	fma.rn.f64 	%fd83, %fd78, %fd79, %fd82;
	add.f64 	%fd4, %fd80, %fd83;
	sub.f64 	%fd84, %fd80, %fd4;
	add.f64 	%fd5, %fd83, %fd84;
	fma.rn.f64 	%fd85, %fd4, 0d3FF71547652B82FE, 0d4338000000000000;
	{
	.reg .b32 %temp; 
	mov.b64 	{%r13, %temp}, %fd85;
	}
	mov.f64 	%fd86, 0dC338000000000000;
	add.rn.f64 	%fd87, %fd85, %fd86;
	fma.rn.f64 	%fd88, %fd87, 0dBFE62E42FEFA39EF, %fd4;
	fma.rn.f64 	%fd89, %fd87, 0dBC7ABC9E3B39803F, %fd88;
	fma.rn.f64 	%fd90, %fd89, 0d3E5ADE1569CE2BDF, 0d3E928AF3FCA213EA;
	fma.rn.f64 	%fd91, %fd90, %fd89, 0d3EC71DEE62401315;
	fma.rn.f64 	%fd92, %fd91, %fd89, 0d3EFA01997C89EB71;
	fma.rn.f64 	%fd93, %fd92, %fd89, 0d3F2A01A014761F65;
	fma.rn.f64 	%fd94, %fd93, %fd89, 0d3F56C16C1852B7AF;
	fma.rn.f64 	%fd95, %fd94, %fd89, 0d3F81111111122322;
	fma.rn.f64 	%fd96, %fd95, %fd89, 0d3FA55555555502A1;
	fma.rn.f64 	%fd97, %fd96, %fd89, 0d3FC5555555555511;
	fma.rn.f64 	%fd98, %fd97, %fd89, 0d3FE000000000000B;
	fma.rn.f64 	%fd99, %fd98, %fd89, 0d3FF0000000000000;
	fma.rn.f64 	%fd100, %fd99, %fd89, 0d3FF0000000000000;
	{
	.reg .b32 %temp; 
	mov.b64 	{%r14, %temp}, %fd100;
	}
	{
	.reg .b32 %temp; 
	mov.b64 	{%temp, %r15}, %fd100;
	}
	shl.b32 	%r33, %r13, 20;
	add.s32 	%r34, %r33, %r15;
	mov.b64 	%fd108, {%r14, %r34};
	{
	.reg .b32 %temp; 
	mov.b64 	{%temp, %r35}, %fd4;
	}
	mov.b32 	%f2, %r35;
	abs.f32 	%f1, %f2;
	setp.lt.f32 	%p4, %f1, 0f4086232B;
	@%p4 bra 	$L__BB8_7;
	setp.lt.f64 	%p5, %fd4, 0d0000000000000000;
	add.f64 	%fd101, %fd4, 0d7FF0000000000000;
	selp.f64 	%fd108, 0d0000000000000000, %fd101, %p5;
	setp.geu.f32 	%p6, %f1, 0f40874800;
	@%p6 bra 	$L__BB8_7;
	shr.u32 	%r36, %r13, 31;
	add.s32 	%r37, %r13, %r36;
	shr.s32 	%r38, %r37, 1;
	shl.b32 	%r39, %r38, 20;
	add.s32 	%r40, %r15, %r39;
	mov.b64 	%fd102, {%r14, %r40};
	sub.s32 	%r41, %r13, %r38;
	shl.b32 	%r42, %r41, 20;
	add.s32 	%r43, %r42, 1072693248;
	mov.b32 	%r44, 0;
	mov.b64 	%fd103, {%r44, %r43};
	mul.f64 	%fd108, %fd103, %fd102;
$L__BB8_7:
	abs.f64 	%fd104, %fd108;
	setp.eq.f64 	%p7, %fd104, 0d7FF0000000000000;
	fma.rn.f64 	%fd105, %fd108, %fd5, %fd108;
	selp.f64 	%fd106, %fd108, %fd105, %p7;
	st.param.f64 	[func_retval0], %fd106;
	ret;

}


// ===== COMPILED SASS (sm_100) =====

	.target	sm_100

	.elftype	@"ET_EXEC"


//--------------------- .note.nv.tkinfo           --------------------------
	.section	.note.nv.tkinfo,"",@"SHT_NOTE"
	.sectionflags	@"SHF_NOTE_NV_TKINFO"
	.tkinfo
        /*0018*/ 	.word	0x00000002
        /*0030*/ 	.string	""
        /*0030*/ 	.string	"ptxas"
        /*0030*/ 	.string	"Cuda compilation tools, release 13.0, V13.0.88"
        /*0030*/ 	.string	"Build cuda_13.0.r13.0/compiler.36424714_0"
        /*0030*/ 	.string	"-arch sm_100 -m 64 "



//--------------------- .note.nv.cuinfo           --------------------------
	.section	.note.nv.cuinfo,"",@"SHT_NOTE"
	.sectionflags	@"SHF_NOTE_NV_CUINFO"
        /*0018*/ 	.short	0x0002
        /*001a*/ 	.short	0x0064
        /*001c*/ 	.short	0x0082
	.zero		2


//--------------------- .nv.info                  --------------------------
	.section	.nv.info,"",@"SHT_CUDA_INFO"
	.align	4


	//----- nvinfo : EIATTR_REGCOUNT
	.align		4
        /*0000*/ 	.byte	0x04, 0x2f
        /*0002*/ 	.short	(.L_13 - .L_12)
	.align		4
.L_12:
        /*0004*/ 	.word	index@(_Z9rand_initjP17curandStateXORWOW)
        /*0008*/ 	.word	0x00000020


	//----- nvinfo : EIATTR_FRAME_SIZE
	.align		4
.L_13:
        /*000c*/ 	.byte	0x04, 0x11
        /*000e*/ 	.short	(.L_15 - .L_14)
	.align		4
.L_14:
        /*0010*/ 	.word	index@(_Z9rand_initjP17curandStateXORWOW)
        /*0014*/ 	.word	0x00000000


	//----- nvinfo : EIATTR_REGCOUNT
	.align		4
.L_15:
        /*0018*/ 	.byte	0x04, 0x2f
        /*001a*/ 	.short	(.L_17 - .L_16)
	.align		4
.L_16:
        /*001c*/ 	.word	index@(_Z10cuda_hellov)
        /*0020*/ 	.word	0x00000018


	//----- nvinfo : EIATTR_FRAME_SIZE
	.align		4
.L_17:
        /*0024*/ 	.byte	0x04, 0x11
        /*0026*/ 	.short	(.L_19 - .L_18)
	.align		4
.L_18:
        /*0028*/ 	.word	index@(_Z10cuda_hellov)
        /*002c*/ 	.word	0x00000000


	//----- nvinfo : EIATTR_REGCOUNT
	.align		4
.L_19:
        /*0030*/ 	.byte	0x04, 0x2f
        /*0032*/ 	.short	(.L_21 - .L_20)
	.align		4
.L_20:
        /*0034*/ 	.word	index@(_Z11reset_floatPflf)
        /*0038*/ 	.word	0x0000000c


	//----- nvinfo : EIATTR_FRAME_SIZE
	.align		4
.L_21:
        /*003c*/ 	.byte	0x04, 0x11
        /*003e*/ 	.short	(.L_23 - .L_22)
	.align		4
.L_22:
        /*0040*/ 	.word	index@(_Z11reset_floatPflf)
        /*0044*/ 	.word	0x00000000


	//----- nvinfo : EIATTR_REGCOUNT
	.align		4
.L_23:
        /*0048*/ 	.byte	0x04, 0x2f
        /*004a*/ 	.short	(.L_25 - .L_24)
	.align		4
.L_24:
        /*004c*/ 	.word	index@(_Z9reset_intPiii)
        /*0050*/ 	.word	0x00000012


	//----- nvinfo : EIATTR_FRAME_SIZE
	.align		4
.L_25:
        /*0054*/ 	.byte	0x04, 0x11
        /*0056*/ 	.short	(.L_27 - .L_26)
	.align		4
.L_26:
        /*0058*/ 	.word	index@(_Z9reset_intPiii)
        /*005c*/ 	.word	0x00000000


	//----- nvinfo : EIATTR_REGCOUNT
	.align		4
.L_27:
        /*0060*/ 	.byte	0x04, 0x2f
        /*0062*/ 	.short	(.L_29 - .L_28)
	.align		4
.L_28:
        /*0064*/ 	.word	index@(_Z9evaporatePffi)
        /*0068*/ 	.word	0x00000016


	//----- nvinfo : EIATTR_FRAME_SIZE
	.align		4
.L_29:
        /*006c*/ 	.byte	0x04, 0x11
        /*006e*/ 	.short	(.L_31 - .L_30)
	.align		4
.L_30:
        /*0070*/ 	.word	index@(_Z9evaporatePffi)
        /*0074*/ 	.word	0x00000000


	//----- nvinfo : EIATTR_REGCOUNT
	.align		4
.L_31:
        /*0078*/ 	.byte	0x04, 0x2f
        /*007a*/ 	.short	(.L_33 - .L_32)
	.align		4
.L_32:
        /*007c*/ 	.word	index@(_Z8printmatPfi)
        /*0080*/ 	.word	0x00000022


	//----- nvinfo : EIATTR_FRAME_SIZE
	.align		4
.L_33:
        /*0084*/ 	.byte	0x04, 0x11
        /*0086*/ 	.short	(.L_35 - .L_34)
	.align		4
.L_34:
        /*0088*/ 	.word	index@(_Z8printmatPfi)
        /*008c*/ 	.word	0x00000008


	//----- nvinfo : EIATTR_REGCOUNT
	.align		4
.L_35:
        /*0090*/ 	.byte	0x04, 0x2f
        /*0092*/ 	.short	(.L_37 - .L_36)
	.align		4
.L_36:
        /*0094*/ 	.word	index@(_Z12update_trailPfiiPiS0_)
        /*0098*/ 	.word	0x00000012


	//----- nvinfo : EIATTR_FRAME_SIZE
	.align		4
.L_37:
        /*009c*/ 	.byte	0x04, 0x11
        /*009e*/ 	.short	(.L_39 - .L_38)
	.align		4
.L_38:
        /*00a0*/ 	.word	index@(_Z12update_trailPfiiPiS0_)
        /*00a4*/ 	.word	0x00000000


	//----- nvinfo : EIATTR_REGCOUNT
	.align		4
.L_39:
        /*00a8*/ 	.byte	0x04, 0x2f
        /*00aa*/ 	.short	(.L_41 - .L_40)
	.align		4
.L_40:
        /*00ac*/ 	.word	index@(_Z3antP17curandStateXORWOWPfPiiiiS2_S2_S2_)
        /*00b0*/ 	.word	0x00000038


	//----- nvinfo : EIATTR_FRAME_SIZE
	.align		4
.L_41:
        /*00b4*/ 	.byte	0x04, 0x11
        /*00b6*/ 	.short	(.L_43 - .L_42)
	.align		4
.L_42:
        /*00b8*/ 	.word	index@($_Z3antP17curandStateXORWOWPfPiiiiS2_S2_S2_$__internal_accurate_pow)
        /*00bc*/ 	.word	0x00000000


	//----- nvinfo : EIATTR_FRAME_SIZE
	.align		4
.L_43:
        /*00c0*/ 	.byte	0x04, 0x11
        /*00c2*/ 	.short	(.L_45 - .L_44)
	.align		4
.L_44:
        /*00c4*/ 	.word	index@($__internal_0_$__cuda_sm3x_div_rn_noftz_f32_slowpath)
        /*00c8*/ 	.word	0x00000000


	//----- nvinfo : EIATTR_FRAME_SIZE
	.align		4
.L_45:
        /*00cc*/ 	.byte	0x04, 0x11
        /*00ce*/ 	.short	(.L_47 - .L_46)
	.align		4
.L_46:
        /*00d0*/ 	.word	index@(_Z3antP17curandStateXORWOWPfPiiiiS2_S2_S2_)
        /*00d4*/ 	.word	0x00000000


	//----- nvinfo : EIATTR_MIN_STACK_SIZE
	.align		4
.L_47:
        /*00d8*/ 	.byte	0x04, 0x12
        /*00da*/ 	.short	(.L_49 - .L_48)
	.align		4
.L_48:
        /*00dc*/ 	.word	index@(_Z3antP17curandStateXORWOWPfPiiiiS2_S2_S2_)
        /*00e0*/ 	.word	0x00000000


	//----- nvinfo : EIATTR_MIN_STACK_SIZE
	.align		4
.L_49:
        /*00e4*/ 	.byte	0x04, 0x12
        /*00e6*/ 	.short	(.L_51 - .L_50)
	.align		4
.L_50:
        /*00e8*/ 	.word	index@(_Z12update_trailPfiiPiS0_)
        /*00ec*/ 	.word	0x00000000


	//----- nvinfo : EIATTR_MIN_STACK_SIZE
	.align		4
.L_51:
        /*00f0*/ 	.byte	0x04, 0x12
        /*00f2*/ 	.short	(.L_53 - .L_52)
	.align		4
.L_52:
        /*00f4*/ 	.word	index@(_Z8printmatPfi)
        /*00f8*/ 	.word	0x00000008


	//----- nvinfo : EIATTR_MIN_STACK_SIZE
	.align		4
.L_53:
        /*00fc*/ 	.byte	0x04, 0x12
        /*00fe*/ 	.short	(.L_55 - .L_54)
	.align		4
.L_54:
        /*0100*/ 	.word	index@(_Z9evaporatePffi)
        /*0104*/ 	.word	0x00000000


	//----- nvinfo : EIATTR_MIN_STACK_SIZE
	.align		4
.L_55:
        /*0108*/ 	.byte	0x04, 0x12
        /*010a*/ 	.short	(.L_57 - .L_56)
	.align		4
.L_56:
        /*010c*/ 	.word	index@(_Z9reset_intPiii)
        /*0110*/ 	.word	0x00000000


	//----- nvinfo : EIATTR_MIN_STACK_SIZE
	.align		4
.L_57:
        /*0114*/ 	.byte	0x04, 0x12
        /*0116*/ 	.short	(.L_59 - .L_58)
	.align		4
.L_58:
        /*0118*/ 	.word	index@(_Z11reset_floatPflf)
        /*011c*/ 	.word	0x00000000


	//----- nvinfo : EIATTR_MIN_STACK_SIZE
	.align		4
.L_59:
        /*0120*/ 	.byte	0x04, 0x12
        /*0122*/ 	.short	(.L_61 - .L_60)
	.align		4
.L_60:
        /*0124*/ 	.word	index@(_Z10cuda_hellov)
        /*0128*/ 	.word	0x00000000


	//----- nvinfo : EIATTR_MIN_STACK_SIZE
	.align		4
.L_61:
        /*012c*/ 	.byte	0x04, 0x12
        /*012e*/ 	.short	(.L_63 - .L_62)
	.align		4
.L_62:
        /*0130*/ 	.word	index@(_Z9rand_initjP17curandStateXORWOW)
        /*0134*/ 	.word	0x00000000
.L_63:


//--------------------- .nv.compat                --------------------------
	.section	.nv.compat,"",@"SHT_CUDA_COMPAT_INFO"
	.align	4
        /*0000*/ 	.byte	0x02, 0x09, 0x00, 0x00, 0x02, 0x02, 0x01, 0x00, 0x02, 0x05, 0x05, 0x00, 0x03, 0x07, 0x01, 0x01
        /*0010*/ 	.byte	0x02, 0x03, 0x00, 0x00, 0x02, 0x06, 0x01, 0x00, 0x04, 0x0b, 0x08, 0x00, 0x01, 0x00, 0x00, 0x00
        /*0020*/ 	.byte	0x00, 0x00, 0x00, 0x00


//--------------------- .nv.info._Z3antP17curandStateXORWOWPfPiiiiS2_S2_S2_ --------------------------
	.section	.nv.info._Z3antP17curandStateXORWOWPfPiiiiS2_S2_S2_,"",@"SHT_CUDA_INFO"
	.sectionflags	@""
	.align	4


	//----- nvinfo : EIATTR_CUDA_API_VERSION
	.align		4
        /*0000*/ 	.byte	0x04, 0x37
        /*0002*/ 	.short	(.L_65 - .L_64)
.L_64:
        /*0004*/ 	.word	0x00000082


	//----- nvinfo : EIATTR_KPARAM_INFO
	.align		4
.L_65:
        /*0008*/ 	.byte	0x04, 0x17
        /*000a*/ 	.short	(.L_67 - .L_66)
.L_66:
        /*000c*/ 	.word	0x00000000
        /*0010*/ 	.short	0x0008
        /*0012*/ 	.short	0x0038
        /*0014*/ 	.byte	0x00, 0xf5, 0x21, 0x00


	//----- nvinfo : EIATTR_KPARAM_INFO
	.align		4
.L_67:
        /*0018*/ 	.byte	0x04, 0x17
        /*001a*/ 	.short	(.L_69 - .L_68)
.L_68:
        /*001c*/ 	.word	0x00000000
        /*0020*/ 	.short	0x0007
        /*0022*/ 	.short	0x0030
        /*0024*/ 	.byte	0x00, 0xf5, 0x21, 0x00


	//----- nvinfo : EIATTR_KPARAM_INFO
	.align		4
.L_69:
        /*0028*/ 	.byte	0x04, 0x17
        /*002a*/ 	.short	(.L_71 - .L_70)
.L_70:
        /*002c*/ 	.word	0x00000000
        /*0030*/ 	.short	0x0006
        /*0032*/ 	.short	0x0028
        /*0034*/ 	.byte	0x00, 0xf5, 0x21, 0x00


	//----- nvinfo : EIATTR_KPARAM_INFO
	.align		4
.L_71:
        /*0038*/ 	.byte	0x04, 0x17
        /*003a*/ 	.short	(.L_73 - .L_72)
.L_72:
        /*003c*/ 	.word	0x00000000
        /*0040*/ 	.short	0x0005
        /*0042*/ 	.short	0x0020
        /*0044*/ 	.byte	0x00, 0xf0, 0x11, 0x00


	//----- nvinfo : EIATTR_KPARAM_INFO
	.align		4
.L_73:
        /*0048*/ 	.byte	0x04, 0x17
        /*004a*/ 	.short	(.L_75 - .L_74)
.L_74:
        /*004c*/ 	.word	0x00000000
        /*0050*/ 	.short	0x0004
        /*0052*/ 	.short	0x001c
        /*0054*/ 	.byte	0x00, 0xf0, 0x11, 0x00


	//----- nvinfo : EIATTR_KPARAM_INFO
	.align		4
.L_75:
        /*0058*/ 	.byte	0x04, 0x17
        /*005a*/ 	.short	(.L_77 - .L_76)
.L_76:
        /*005c*/ 	.word	0x00000000
        /*0060*/ 	.short	0x0003
        /*0062*/ 	.short	0x0018
        /*0064*/ 	.byte	0x00, 0xf0, 0x11, 0x00


	//----- nvinfo : EIATTR_KPARAM_INFO
	.align		4
.L_77:
        /*0068*/ 	.byte	0x04, 0x17
        /*006a*/ 	.short	(.L_79 - .L_78)
.L_78:
        /*006c*/ 	.word	0x00000000
        /*0070*/ 	.short	0x0002
        /*0072*/ 	.short	0x0010
        /*0074*/ 	.byte	0x00, 0xf5, 0x21, 0x00


	//----- nvinfo : EIATTR_KPARAM_INFO
	.align		4
.L_79:
        /*0078*/ 	.byte	0x04, 0x17
        /*007a*/ 	.short	(.L_81 - .L_80)
.L_80:
        /*007c*/ 	.word	0x00000000
        /*0080*/ 	.short	0x0001
        /*0082*/ 	.short	0x0008
        /*0084*/ 	.byte	0x00, 0xf5, 0x21, 0x00


	//----- nvinfo : EIATTR_KPARAM_INFO
	.align		4
.L_81:
        /*0088*/ 	.byte	0x04, 0x17
        /*008a*/ 	.short	(.L_83 - .L_82)
.L_82:
        /*008c*/ 	.word	0x00000000
        /*0090*/ 	.short	0x0000
        /*0092*/ 	.short	0x0000
        /*0094*/ 	.byte	0x00, 0xf5, 0x21, 0x00


	//----- nvinfo : EIATTR_SPARSE_MMA_MASK
	.align		4
.L_83:
        /*0098*/ 	.byte	0x03, 0x50
        /*009a*/ 	.short	0x0000


	//----- nvinfo : EIATTR_MAXREG_COUNT
	.align		4
        /*009c*/ 	.byte	0x03, 0x1b
        /*009e*/ 	.short	0x00ff


	//----- nvinfo : EIATTR_EXTERNS
	.align		4
        /*00a0*/ 	.byte	0x04, 0x0f
        /*00a2*/ 	.short	(.L_85 - .L_84)


	//   ....[0]....
	.align		4
.L_84:
        /*00a4*/ 	.word	index@(free)


	//   ....[1]....
	.align		4
        /*00a8*/ 	.word	index@(malloc)


	//----- nvinfo : EIATTR_MERCURY_ISA_VERSION
	.align		4
.L_85:
        /*00ac*/ 	.byte	0x03, 0x5f
        /*00ae*/ 	.short	0x0101


	//----- nvinfo : EIATTR_VRC_CTA_INIT_COUNT
	.align		4
        /*00b0*/ 	.byte	0x02, 0x4a
	.zero		1
	.zero		1


	//----- nvinfo : EIATTR_SYSCALL_OFFSETS
	.align		4
        /*00b4*/ 	.byte	0x04, 0x46
        /*00b6*/ 	.short	(.L_87 - .L_86)


	//   ....[0]....
.L_86:
        /*00b8*/ 	.word	0x00000220


	//   ....[1]....
        /*00bc*/ 	.word	0x00000290


	//   ....[2]....
        /*00c0*/ 	.word	0x00001c20


	//   ....[3]....
        /*00c4*/ 	.word	0x00001c70


	//----- nvinfo : EIATTR_EXIT_INSTR_OFFSETS
	.align		4
.L_87:
        /*00c8*/ 	.byte	0x04, 0x1c
        /*00ca*/ 	.short	(.L_89 - .L_88)


	//   ....[0]....
.L_88:
        /*00cc*/ 	.word	0x00000070


	//   ....[1]....
        /*00d0*/ 	.word	0x00001cc0


	//----- nvinfo : EIATTR_CRS_STACK_SIZE
	.align		4
.L_89:
        /*00d4*/ 	.byte	0x04, 0x1e
        /*00d6*/ 	.short	(.L_91 - .L_90)
.L_90:
        /*00d8*/ 	.word	0x00000000


	//----- nvinfo : EIATTR_CBANK_PARAM_SIZE
	.align		4
.L_91:
        /*00dc*/ 	.byte	0x03, 0x19
        /*00de*/ 	.short	0x0040


	//----- nvinfo : EIATTR_PARAM_CBANK
	.align		4
        /*00e0*/ 	.byte	0x04, 0x0a
        /*00e2*/ 	.short	(.L_93 - .L_92)
	.align		4
.L_92:
        /*00e4*/ 	.word	index@(.nv.constant0._Z3antP17curandStateXORWOWPfPiiiiS2_S2_S2_)
        /*00e8*/ 	.short	0x0380
        /*00ea*/ 	.short	0x0040


	//----- nvinfo : EIATTR_SW_WAR
	.align		4
.L_93:
        /*00ec*/ 	.byte	0x04, 0x36
        /*00ee*/ 	.short	(.L_95 - .L_94)
.L_94:
        /*00f0*/ 	.word	0x00000008
.L_95:


//--------------------- .nv.info._Z12update_trailPfiiPiS0_ --------------------------
	.section	.nv.info._Z12update_trailPfiiPiS0_,"",@"SHT_CUDA_INFO"
	.sectionflags	@""
	.align	4


	//----- nvinfo : EIATTR_CUDA_API_VERSION
	.align		4
        /*0000*/ 	.byte	0x04, 0x37
        /*0002*/ 	.short	(.L_97 - .L_96)
.L_96:
        /*0004*/ 	.word	0x00000082


	//----- nvinfo : EIATTR_KPARAM_INFO
	.align		4
.L_97:
        /*0008*/ 	.byte	0x04, 0x17
        /*000a*/ 	.short	(.L_99 - .L_98)
.L_98:
        /*000c*/ 	.word	0x00000000
        /*0010*/ 	.short	0x0004
        /*0012*/ 	.short	0x0018
        /*0014*/ 	.byte	0x00, 0xf5, 0x21, 0x00


	//----- nvinfo : EIATTR_KPARAM_INFO
	.align		4
.L_99:
        /*0018*/ 	.byte	0x04, 0x17
        /*001a*/ 	.short	(.L_101 - .L_100)
.L_100:
        /*001c*/ 	.word	0x00000000
        /*0020*/ 	.short	0x0003
        /*0022*/ 	.short	0x0010
        /*0024*/ 	.byte	0x00, 0xf5, 0x21, 0x00


	//----- nvinfo : EIATTR_KPARAM_INFO
	.align		4
.L_101:
        /*0028*/ 	.byte	0x04, 0x17
        /*002a*/ 	.short	(.L_103 - .L_102)
.L_102:
        /*002c*/ 	.word	0x00000000
        /*0030*/ 	.short	0x0002
        /*0032*/ 	.short	0x000c
        /*0034*/ 	.byte	0x00, 0xf0, 0x11, 0x00


	//----- nvinfo : EIATTR_KPARAM_INFO
	.align		4
.L_103:
        /*0038*/ 	.byte	0x04, 0x17
        /*003a*/ 	.short	(.L_105 - .L_104)
.L_104:
        /*003c*/ 	.word	0x00000000
        /*0040*/ 	.short	0x0001
        /*0042*/ 	.short	0x0008
        /*0044*/ 	.byte	0x00, 0xf0, 0x11, 0x00


	//----- nvinfo : EIATTR_KPARAM_INFO
	.align		4
.L_105:
        /*0048*/ 	.byte	0x04, 0x17
        /*004a*/ 	.short	(.L_107 - .L_106)
.L_106:
        /*004c*/ 	.word	0x00000000
        /*0050*/ 	.short	0x0000
        /*0052*/ 	.short	0x0000
        /*0054*/ 	.byte	0x00, 0xf5, 0x21, 0x00


	//----- nvinfo : EIATTR_SPARSE_MMA_MASK
	.align		4
.L_107:
        /*0058*/ 	.byte	0x03, 0x50
        /*005a*/ 	.short	0x0000


	//----- nvinfo : EIATTR_MAXREG_COUNT
	.align		4
        /*005c*/ 	.byte	0x03, 0x1b
        /*005e*/ 	.short	0x00ff


	//----- nvinfo : EIATTR_MERCURY_ISA_VERSION
	.align		4
        /*0060*/ 	.byte	0x03, 0x5f
        /*0062*/ 	.short	0x0101


	//----- nvinfo : EIATTR_VRC_CTA_INIT_COUNT
	.align		4
        /*0064*/ 	.byte	0x02, 0x4a
	.zero		1
	.zero		1


	//----- nvinfo : EIATTR_EXIT_INSTR_OFFSETS
	.align		4
        /*0068*/ 	.byte	0x04, 0x1c
        /*006a*/ 	.short	(.L_109 - .L_108)


	//   ....[0]....
.L_108:
        /*006c*/ 	.word	0x00000080


	//   ....[1]....
        /*0070*/ 	.word	0x000002c0


	//----- nvinfo : EIATTR_CRS_STACK_SIZE
	.align		4
.L_109:
        /*0074*/ 	.byte	0x04, 0x1e
        /*0076*/ 	.short	(.L_111 - .L_110)
.L_110:
        /*0078*/ 	.word	0x00000000


	//----- nvinfo : EIATTR_CBANK_PARAM_SIZE
	.align		4
.L_111:
        /*007c*/ 	.byte	0x03, 0x19
        /*007e*/ 	.short	0x0020


	//----- nvinfo : EIATTR_PARAM_CBANK
	.align		4
        /*0080*/ 	.byte	0x04, 0x0a
        /*0082*/ 	.short	(.L_113 - .L_112)
	.align		4
.L_112:
        /*0084*/ 	.word	index@(.nv.constant0._Z12update_trailPfiiPiS0_)
        /*0088*/ 	.short	0x0380
        /*008a*/ 	.short	0x0020


	//----- nvinfo : EIATTR_SW_WAR
	.align		4
.L_113:
        /*008c*/ 	.byte	0x04, 0x36
        /*008e*/ 	.short	(.L_115 - .L_114)
.L_114:
        /*0090*/ 	.word	0x00000008
.L_115:


//--------------------- .nv.info._Z8printmatPfi   --------------------------
	.section	.nv.info._Z8printmatPfi,"",@"SHT_CUDA_INFO"
	.sectionflags	@""
	.align	4


	//----- nvinfo : EIATTR_CUDA_API_VERSION
	.align		4
        /*0000*/ 	.byte	0x04, 0x37
        /*0002*/ 	.short	(.L_117 - .L_116)
.L_116:
        /*0004*/ 	.word	0x00000082


	//----- nvinfo : EIATTR_KPARAM_INFO
	.align		4
.L_117:
        /*0008*/ 	.byte	0x04, 0x17
        /*000a*/ 	.short	(.L_119 - .L_118)
.L_118:
        /*000c*/ 	.word	0x00000000
        /*0010*/ 	.short	0x0001
        /*0012*/ 	.short	0x0008
        /*0014*/ 	.byte	0x00, 0xf0, 0x11, 0x00


	//----- nvinfo : EIATTR_KPARAM_INFO
	.align		4
.L_119:
        /*0018*/ 	.byte	0x04, 0x17
        /*001a*/ 	.short	(.L_121 - .L_120)
.L_120:
        /*001c*/ 	.word	0x00000000
        /*0020*/ 	.short	0x0000
        /*0022*/ 	.short	0x0000
        /*0024*/ 	.byte	0x00, 0xf5, 0x21, 0x00


	//----- nvinfo : EIATTR_SPARSE_MMA_MASK
	.align		4
.L_121:
        /*0028*/ 	.byte	0x03, 0x50
        /*002a*/ 	.short	0x0000


	//----- nvinfo : EIATTR_MAXREG_COUNT
	.align		4
        /*002c*/ 	.byte	0x03, 0x1b
        /*002e*/ 	.short	0x00ff


	//----- nvinfo : EIATTR_EXTERNS
	.align		4
        /*0030*/ 	.byte	0x04, 0x0f
        /*0032*/ 	.short	(.L_123 - .L_122)


	//   ....[0]....
	.align		4
.L_122:
        /*0034*/ 	.word	index@(vprintf)


	//----- nvinfo : EIATTR_MERCURY_ISA_VERSION
	.align		4
.L_123:
        /*0038*/ 	.byte	0x03, 0x5f
        /*003a*/ 	.short	0x0101


	//----- nvinfo : EIATTR_VRC_CTA_INIT_COUNT
	.align		4
        /*003c*/ 	.byte	0x02, 0x4a
	.zero		1
	.zero		1


	//----- nvinfo : EIATTR_SYSCALL_OFFSETS
	.align		4
        /*0040*/ 	.byte	0x04, 0x46
        /*0042*/ 	.short	(.L_125 - .L_124)


	//   ....[0]....
.L_124:
        /*0044*/ 	.word	0x000000d0


	//   ....[1]....
        /*0048*/ 	.word	0x00000340


	//   ....[2]....
        /*004c*/ 	.word	0x00000420


	//   ....[3]....
        /*0050*/ 	.word	0x000004f0


	//   ....[4]....
        /*0054*/ 	.word	0x000005c0


	//   ....[5]....
        /*0058*/ 	.word	0x00000690


	//   ....[6]....
        /*005c*/ 	.word	0x00000760


	//   ....[7]....
        /*0060*/ 	.word	0x00000830


	//   ....[8]....
        /*0064*/ 	.word	0x00000900


	//   ....[9]....
        /*0068*/ 	.word	0x000009d0


	//   ....[10]....
        /*006c*/ 	.word	0x00000aa0


	//   ....[11]....
        /*0070*/ 	.word	0x00000b70


	//   ....[12]....
        /*0074*/ 	.word	0x00000c40


	//   ....[13]....
        /*0078*/ 	.word	0x00000d10


	//   ....[14]....
        /*007c*/ 	.word	0x00000de0


	//   ....[15]....
        /*0080*/ 	.word	0x00000eb0


	//   ....[16]....
        /*0084*/ 	.word	0x00000f80


	//   ....[17]....
        /*0088*/ 	.word	0x000011a0


	//   ....[18]....
        /*008c*/ 	.word	0x000012f0


	//   ....[19]....
        /*0090*/ 	.word	0x000013c0


	//   ....[20]....
        /*0094*/ 	.word	0x00001490


	//   ....[21]....
        /*0098*/ 	.word	0x00001560


	//   ....[22]....
        /*009c*/ 	.word	0x00001630


	//   ....[23]....
        /*00a0*/ 	.word	0x00001700


	//   ....[24]....
        /*00a4*/ 	.word	0x000017d0


	//   ....[25]....
        /*00a8*/ 	.word	0x00001970


	//   ....[26]....
        /*00ac*/ 	.word	0x00001aa0


	//   ....[27]....
        /*00b0*/ 	.word	0x00001b70


	//   ....[28]....
        /*00b4*/ 	.word	0x00001c40


	//   ....[29]....
        /*00b8*/ 	.word	0x00001dd0


	//   ....[30]....
        /*00bc*/ 	.word	0x00001f50


	//   ....[31]....
        /*00c0*/ 	.word	0x00002040


	//   ....[32]....
        /*00c4*/ 	.word	0x000020c0


	//   ....[33]....
        /*00c8*/ 	.word	0x00002170


	//----- nvinfo : EIATTR_EXIT_INSTR_OFFSETS
	.align		4
.L_125:
        /*00cc*/ 	.byte	0x04, 0x1c
        /*00ce*/ 	.short	(.L_127 - .L_126)


	//   ....[0]....
.L_126:
        /*00d0*/ 	.word	0x00002180


	//----- nvinfo : EIATTR_CRS_STACK_SIZE
	.align		4
.L_127:
        /*00d4*/ 	.byte	0x04, 0x1e
        /*00d6*/ 	.short	(.L_129 - .L_128)
.L_128:
        /*00d8*/ 	.word	0x00000000


	//----- nvinfo : EIATTR_CBANK_PARAM_SIZE
	.align		4
.L_129:
        /*00dc*/ 	.byte	0x03, 0x19
        /*00de*/ 	.short	0x000c


	//----- nvinfo : EIATTR_PARAM_CBANK
	.align		4
        /*00e0*/ 	.byte	0x04, 0x0a
        /*00e2*/ 	.short	(.L_131 - .L_130)
	.align		4
.L_130:
        /*00e4*/ 	.word	index@(.nv.constant0._Z8printmatPfi)
        /*00e8*/ 	.short	0x0380
        /*00ea*/ 	.short	0x000c


	//----- nvinfo : EIATTR_SW_WAR
	.align		4
.L_131:
        /*00ec*/ 	.byte	0x04, 0x36
        /*00ee*/ 	.short	(.L_133 - .L_132)
.L_132:
        /*00f0*/ 	.word	0x00000008
.L_133:


//--------------------- .nv.info._Z9evaporatePffi --------------------------
	.section	.nv.info._Z9evaporatePffi,"",@"SHT_CUDA_INFO"
	.sectionflags	@""
	.align	4


	//----- nvinfo : EIATTR_CUDA_API_VERSION
	.align		4
        /*0000*/ 	.byte	0x04, 0x37
        /*0002*/ 	.short	(.L_135 - .L_134)
.L_134:
        /*0004*/ 	.word	0x00000082


	//----- nvinfo : EIATTR_KPARAM_INFO
	.align		4
.L_135:
        /*0008*/ 	.byte	0x04, 0x17
        /*000a*/ 	.short	(.L_137 - .L_136)
.L_136:
        /*000c*/ 	.word	0x00000000
        /*0010*/ 	.short	0x0002
        /*0012*/ 	.short	0x000c
        /*0014*/ 	.byte	0x00, 0xf0, 0x11, 0x00


	//----- nvinfo : EIATTR_KPARAM_INFO
	.align		4
.L_137:
        /*0018*/ 	.byte	0x04, 0x17
        /*001a*/ 	.short	(.L_139 - .L_138)
.L_138:
        /*001c*/ 	.word	0x00000000
        /*0020*/ 	.short	0x0001
        /*0022*/ 	.short	0x0008
        /*0024*/ 	.byte	0x00, 0xf0, 0x11, 0x00


	//----- nvinfo : EIATTR_KPARAM_INFO
	.align		4
.L_139:
        /*0028*/ 	.byte	0x04, 0x17
        /*002a*/ 	.short	(.L_141 - .L_140)
.L_140:
        /*002c*/ 	.word	0x00000000
        /*0030*/ 	.short	0x0000
        /*0032*/ 	.short	0x0000
        /*0034*/ 	.byte	0x00, 0xf5, 0x21, 0x00


	//----- nvinfo : EIATTR_SPARSE_MMA_MASK
	.align		4
.L_141:
        /*0038*/ 	.byte	0x03, 0x50
        /*003a*/ 	.short	0x0000


	//----- nvinfo : EIATTR_MAXREG_COUNT
	.align		4
        /*003c*/ 	.byte	0x03, 0x1b
        /*003e*/ 	.short	0x00ff


	//----- nvinfo : EIATTR_MERCURY_ISA_VERSION
	.align		4
        /*0040*/ 	.byte	0x03, 0x5f
        /*0042*/ 	.short	0x0101


	//----- nvinfo : EIATTR_VRC_CTA_INIT_COUNT
	.align		4
        /*0044*/ 	.byte	0x02, 0x4a
	.zero		1
	.zero		1


	//----- nvinfo : EIATTR_EXIT_INSTR_OFFSETS
	.align		4
        /*0048*/ 	.byte	0x04, 0x1c
        /*004a*/ 	.short	(.L_143 - .L_142)


	//   ....[0]....
.L_142:
        /*004c*/ 	.word	0x00000090


	//   ....[1]....
        /*0050*/ 	.word	0x00000390


	//   ....[2]....
        /*0054*/ 	.word	0x00000510


	//----- nvinfo : EIATTR_CRS_STACK_SIZE
	.align		4
.L_143:
        /*0058*/ 	.byte	0x04, 0x1e
        /*005a*/ 	.short	(.L_145 - .L_144)
.L_144:
        /*005c*/ 	.word	0x00000000


	//----- nvinfo : EIATTR_CBANK_PARAM_SIZE
	.align		4
.L_145:
        /*0060*/ 	.byte	0x03, 0x19
        /*0062*/ 	.short	0x0010


	//----- nvinfo : EIATTR_PARAM_CBANK
	.align		4
        /*0064*/ 	.byte	0x04, 0x0a
        /*0066*/ 	.short	(.L_147 - .L_146)
	.align		4
.L_146:
        /*0068*/ 	.word	index@(.nv.constant0._Z9evaporatePffi)
        /*006c*/ 	.short	0x0380
        /*006e*/ 	.short	0x0010


	//----- nvinfo : EIATTR_SW_WAR
	.align		4
.L_147:
        /*0070*/ 	.byte	0x04, 0x36
        /*0072*/ 	.short	(.L_149 - .L_148)
.L_148:
        /*0074*/ 	.word	0x00000008
.L_149:


//--------------------- .nv.info._Z9reset_intPiii --------------------------
	.section	.nv.info._Z9reset_intPiii,"",@"SHT_CUDA_INFO"
	.sectionflags	@""
	.align	4


	//----- nvinfo : EIATTR_CUDA_API_VERSION
	.align		4
        /*0000*/ 	.byte	0x04, 0x37
        /*0002*/ 	.short	(.L_151 - .L_150)
.L_150:
        /*0004*/ 	.word	0x00000082


	//----- nvinfo : EIATTR_KPARAM_INFO
	.align		4
.L_151:
        /*0008*/ 	.byte	0x04, 0x17
        /*000a*/ 	.short	(.L_153 - .L_152)
.L_152:
        /*000c*/ 	.word	0x00000000
        /*0010*/ 	.short	0x0002
        /*0012*/ 	.short	0x000c
        /*0014*/ 	.byte	0x00, 0xf0, 0x11, 0x00


	//----- nvinfo : EIATTR_KPARAM_INFO
	.align		4
.L_153:
        /*0018*/ 	.byte	0x04, 0x17
        /*001a*/ 	.short	(.L_155 - .L_154)
.L_154:
        /*001c*/ 	.word	0x00000000
        /*0020*/ 	.short	0x0001
        /*0022*/ 	.short	0x0008
        /*0024*/ 	.byte	0x00, 0xf0, 0x11, 0x00


	//----- nvinfo : EIATTR_KPARAM_INFO
	.align		4
.L_155:
        /*0028*/ 	.byte	0x04, 0x17
        /*002a*/ 	.short	(.L_157 - .L_156)
.L_156:
        /*002c*/ 	.word	0x00000000
        /*0030*/ 	.short	0x0000
        /*0032*/ 	.short	0x0000
        /*0034*/ 	.byte	0x00, 0xf5, 0x21, 0x00


	//----- nvinfo : EIATTR_SPARSE_MMA_MASK
	.align		4
.L_157:
        /*0038*/ 	.byte	0x03, 0x50
        /*003a*/ 	.short	0x0000


	//----- nvinfo : EIATTR_MAXREG_COUNT
	.align		4
        /*003c*/ 	.byte	0x03, 0x1b
        /*003e*/ 	.short	0x00ff


	//----- nvinfo : EIATTR_MERCURY_ISA_VERSION
	.align		4
        /*0040*/ 	.byte	0x03, 0x5f
        /*0042*/ 	.short	0x0101


	//----- nvinfo : EIATTR_VRC_CTA_INIT_COUNT
	.align		4
        /*0044*/ 	.byte	0x02, 0x4a
	.zero		1
	.zero		1


	//----- nvinfo : EIATTR_EXIT_INSTR_OFFSETS
	.align		4
        /*0048*/ 	.byte	0x04, 0x1c
        /*004a*/ 	.short	(.L_159 - .L_158)


	//   ....[0]....
.L_158:
        /*004c*/ 	.word	0x00000090


	//   ....[1]....
        /*0050*/ 	.word	0x00000340


	//   ....[2]....
        /*0054*/ 	.word	0x00000420


	//----- nvinfo : EIATTR_CRS_STACK_SIZE
	.align		4
.L_159:
        /*0058*/ 	.byte	0x04, 0x1e
        /*005a*/ 	.short	(.L_161 - .L_160)
.L_160:
        /*005c*/ 	.word	0x00000000


	//----- nvinfo : EIATTR_CBANK_PARAM_SIZE
	.align		4
.L_161:
        /*0060*/ 	.byte	0x03, 0x19
        /*0062*/ 	.short	0x0010


	//----- nvinfo : EIATTR_PARAM_CBANK
	.align		4
        /*0064*/ 	.byte	0x04, 0x0a
        /*0066*/ 	.short	(.L_163 - .L_162)
	.align		4
.L_162:
        /*0068*/ 	.word	index@(.nv.constant0._Z9reset_intPiii)
        /*006c*/ 	.short	0x0380
        /*006e*/ 	.short	0x0010


	//----- nvinfo : EIATTR_SW_WAR
	.align		4
.L_163:
        /*0070*/ 	.byte	0x04, 0x36
        /*0072*/ 	.short	(.L_165 - .L_164)
.L_164:
        /*0074*/ 	.word	0x00000008
.L_165:


//--------------------- .nv.info._Z11reset_floatPflf --------------------------
	.section	.nv.info._Z11reset_floatPflf,"",@"SHT_CUDA_INFO"
	.sectionflags	@""
	.align	4


	//----- nvinfo : EIATTR_CUDA_API_VERSION
	.align		4
        /*0000*/ 	.byte	0x04, 0x37
        /*0002*/ 	.short	(.L_167 - .L_166)
.L_166:
        /*0004*/ 	.word	0x00000082


	//----- nvinfo : EIATTR_KPARAM_INFO
	.align		4
.L_167:
        /*0008*/ 	.byte	0x04, 0x17
        /*000a*/ 	.short	(.L_169 - .L_168)
.L_168:
        /*000c*/ 	.word	0x00000000
        /*0010*/ 	.short	0x0002
        /*0012*/ 	.short	0x0010
        /*0014*/ 	.byte	0x00, 0xf0, 0x11, 0x00


	//----- nvinfo : EIATTR_KPARAM_INFO
	.align		4
.L_169:
        /*0018*/ 	.byte	0x04, 0x17
        /*001a*/ 	.short	(.L_171 - .L_170)
.L_170:
        /*001c*/ 	.word	0x00000000
        /*0020*/ 	.short	0x0001
        /*0022*/ 	.short	0x0008
        /*0024*/ 	.byte	0x00, 0xf0, 0x21, 0x00


	//----- nvinfo : EIATTR_KPARAM_INFO
	.align		4
.L_171:
        /*0028*/ 	.byte	0x04, 0x17
        /*002a*/ 	.short	(.L_173 - .L_172)
.L_172:
        /*002c*/ 	.word	0x00000000
        /*0030*/ 	.short	0x0000
        /*0032*/ 	.short	0x0000
        /*0034*/ 	.byte	0x00, 0xf5, 0x21, 0x00


	//----- nvinfo : EIATTR_SPARSE_MMA_MASK
	.align		4
.L_173:
        /*0038*/ 	.byte	0x03, 0x50
        /*003a*/ 	.short	0x0000


	//----- nvinfo : EIATTR_MAXREG_COUNT
	.align		4
        /*003c*/ 	.byte	0x03, 0x1b
        /*003e*/ 	.short	0x00ff


	//----- nvinfo : EIATTR_MERCURY_ISA_VERSION
	.align		4
        /*0040*/ 	.byte	0x03, 0x5f
        /*0042*/ 	.short	0x0101


	//----- nvinfo : EIATTR_VRC_CTA_INIT_COUNT
	.align		4
        /*0044*/ 	.byte	0x02, 0x4a
	.zero		1
	.zero		1


	//----- nvinfo : EIATTR_EXIT_INSTR_OFFSETS
	.align		4
        /*0048*/ 	.byte	0x04, 0x1c
        /*004a*/ 	.short	(.L_175 - .L_174)


	//   ....[0]....
.L_174:
        /*004c*/ 	.word	0x00000090


	//   ....[1]....
        /*0050*/ 	.word	0x000001a0


	//----- nvinfo : EIATTR_CRS_STACK_SIZE
	.align		4
.L_175:
        /*0054*/ 	.byte	0x04, 0x1e
        /*0056*/ 	.short	(.L_177 - .L_176)
.L_176:
        /*0058*/ 	.word	0x00000000


	//----- nvinfo : EIATTR_CBANK_PARAM_SIZE
	.align		4
.L_177:
        /*005c*/ 	.byte	0x03, 0x19
        /*005e*/ 	.short	0x0014


	//----- nvinfo : EIATTR_PARAM_CBANK
	.align		4
        /*0060*/ 	.byte	0x04, 0x0a
        /*0062*/ 	.short	(.L_179 - .L_178)
	.align		4
.L_178:
        /*0064*/ 	.word	index@(.nv.constant0._Z11reset_floatPflf)
        /*0068*/ 	.short	0x0380
        /*006a*/ 	.short	0x0014


	//----- nvinfo : EIATTR_SW_WAR
	.align		4
.L_179:
        /*006c*/ 	.byte	0x04, 0x36
        /*006e*/ 	.short	(.L_181 - .L_180)
.L_180:
        /*0070*/ 	.word	0x00000008
.L_181:


//--------------------- .nv.info._Z10cuda_hellov  --------------------------
	.section	.nv.info._Z10cuda_hellov,"",@"SHT_CUDA_INFO"
	.sectionflags	@""
	.align	4


	//----- nvinfo : EIATTR_CUDA_API_VERSION
	.align		4
        /*0000*/ 	.byte	0x04, 0x37
        /*0002*/ 	.short	(.L_183 - .L_182)
.L_182:
        /*0004*/ 	.word	0x00000082


	//----- nvinfo : EIATTR_SPARSE_MMA_MASK
	.align		4
.L_183:
        /*0008*/ 	.byte	0x03, 0x50
        /*000a*/ 	.short	0x0000


	//----- nvinfo : EIATTR_MAXREG_COUNT
	.align		4
        /*000c*/ 	.byte	0x03, 0x1b
        /*000e*/ 	.short	0x00ff


	//----- nvinfo : EIATTR_EXTERNS
	.align		4
        /*0010*/ 	.byte	0x04, 0x0f
        /*0012*/ 	.short	(.L_185 - .L_184)


	//   ....[0]....
	.align		4
.L_184:
        /*0014*/ 	.word	index@(vprintf)


	//----- nvinfo : EIATTR_MERCURY_ISA_VERSION
	.align		4
.L_185:
        /*0018*/ 	.byte	0x03, 0x5f
        /*001a*/ 	.short	0x0101


	//----- nvinfo : EIATTR_VRC_CTA_INIT_COUNT
	.align		4
        /*001c*/ 	.byte	0x02, 0x4a
	.zero		1
	.zero		1


	//----- nvinfo : EIATTR_SYSCALL_OFFSETS
	.align		4
        /*0020*/ 	.byte	0x04, 0x46
        /*0022*/ 	.short	(.L_187 - .L_186)


	//   ....[0]....
.L_186:
        /*0024*/ 	.word	0x00000080


	//----- nvinfo : EIATTR_EXIT_INSTR_OFFSETS
	.align		4
.L_187:
        /*0028*/ 	.byte	0x04, 0x1c
        /*002a*/ 	.short	(.L_189 - .L_188)


	//   ....[0]....
.L_188:
        /*002c*/ 	.word	0x00000090


	//----- nvinfo : EIATTR_SW_WAR
	.align		4
.L_189:
        /*0030*/ 	.byte	0x04, 0x36
        /*0032*/ 	.short	(.L_191 - .L_190)
.L_190:
        /*0034*/ 	.word	0x00000008
.L_191:


//--------------------- .nv.info._Z9rand_initjP17curandStateXORWOW --------------------------
	.section	.nv.info._Z9rand_initjP17curandStateXORWOW,"",@"SHT_CUDA_INFO"
	.sectionflags	@""
	.align	4


	//----- nvinfo : EIATTR_CUDA_API_VERSION
	.align		4
        /*0000*/ 	.byte	0x04, 0x37
        /*0002*/ 	.short	(.L_193 - .L_192)
.L_192:
        /*0004*/ 	.word	0x00000082


	//----- nvinfo : EIATTR_KPARAM_INFO
	.align		4
.L_193:
        /*0008*/ 	.byte	0x04, 0x17
        /*000a*/ 	.short	(.L_195 - .L_194)
.L_194:
        /*000c*/ 	.word	0x00000000
        /*0010*/ 	.short	0x0001
        /*0012*/ 	.short	0x0008
        /*0014*/ 	.byte	0x00, 0xf5, 0x21, 0x00


	//----- nvinfo : EIATTR_KPARAM_INFO
	.align		4
.L_195:
        /*0018*/ 	.byte	0x04, 0x17
        /*001a*/ 	.short	(.L_197 - .L_196)
.L_196:
        /*001c*/ 	.word	0x00000000
        /*0020*/ 	.short	0x0000
        /*0022*/ 	.short	0x0000
        /*0024*/ 	.byte	0x00, 0xf0, 0x11, 0x00


	//----- nvinfo : EIATTR_SPARSE_MMA_MASK
	.align		4
.L_197:
        /*0028*/ 	.byte	0x03, 0x50
        /*002a*/ 	.short	0x0000


	//----- nvinfo : EIATTR_MAXREG_COUNT
	.align		4
        /*002c*/ 	.byte	0x03, 0x1b
        /*002e*/ 	.short	0x00ff


	//----- nvinfo : EIATTR_MERCURY_ISA_VERSION
	.align		4
        /*0030*/ 	.byte	0x03, 0x5f
        /*0032*/ 	.short	0x0101


	//----- nvinfo : EIATTR_VRC_CTA_INIT_COUNT
	.align		4
        /*0034*/ 	.byte	0x02, 0x4a
	.zero		1
	.zero		1


	//----- nvinfo : EIATTR_EXIT_INSTR_OFFSETS
	.align		4
        /*0038*/ 	.byte	0x04, 0x1c
        /*003a*/ 	.short	(.L_199 - .L_198)


	//   ....[0]....
.L_198:
        /*003c*/ 	.word	0x00000ea0


	//----- nvinfo : EIATTR_CBANK_PARAM_SIZE
	.align		4
.L_199:
        /*0040*/ 	.byte	0x03, 0x19
        /*0042*/ 	.short	0x0010


	//----- nvinfo : EIATTR_PARAM_CBANK
	.align		4
        /*0044*/ 	.byte	0x04, 0x0a
        /*0046*/ 	.short	(.L_201 - .L_200)
	.align		4
.L_200:
        /*0048*/ 	.word	index@(.nv.constant0._Z9rand_initjP17curandStateXORWOW)
        /*004c*/ 	.short	0x0380
        /*004e*/ 	.short	0x0010


	//----- nvinfo : EIATTR_SW_WAR
	.align		4
.L_201:
        /*0050*/ 	.byte	0x04, 0x36
        /*0052*/ 	.short	(.L_203 - .L_202)
.L_202:
        /*0054*/ 	.word	0x00000008
.L_203:


//--------------------- .nv.callgraph             --------------------------
	.section	.nv.callgraph,"",@"SHT_CUDA_CALLGRAPH"
	.align	4
	.sectionentsize	8
	.align		4
        /*0000*/ 	.word	0x00000000
	.align		4
        /*0004*/ 	.word	0xffffffff
	.align		4
        /*0008*/ 	.word	index@(_Z3antP17curandStateXORWOWPfPiiiiS2_S2_S2_)
	.align		4
        /*000c*/ 	.word	index@(free)
	.align		4
        /*0010*/ 	.word	index@(_Z3antP17curandStateXORWOWPfPiiiiS2_S2_S2_)
	.align		4
        /*0014*/ 	.word	index@(malloc)
	.align		4
        /*0018*/ 	.word	index@(_Z8printmatPfi)
	.align		4
        /*001c*/ 	.word	index@(vprintf)
	.align		4
        /*0020*/ 	.word	index@(_Z10cuda_hellov)
	.align		4
        /*0024*/ 	.word	index@(vprintf)
	.align		4
        /*0028*/ 	.word	0x00000000
	.align		4
        /*002c*/ 	.word	0xfffffffe
	.align		4
        /*0030*/ 	.word	0x00000000
	.align		4
        /*0034*/ 	.word	0xfffffffd
	.align		4
        /*0038*/ 	.word	0x00000000
	.align		4
        /*003c*/ 	.word	0xfffffffc


//--------------------- .nv.constant4             --------------------------
	.section	.nv.constant4,"a",@progbits
	.align	8
	.align		8
.nv.constant4:
        /*0000*/ 	.dword	free
	.align		8
        /*0008*/ 	.dword	malloc
	.align		8
        /*0010*/ 	.dword	precalc_xorwow_matrix
	.align		8
        /*0018*/ 	.dword	precalc_xorwow_offset_matrix
	.align		8
        /*0020*/ 	.dword	mrg32k3aM1
	.align		8
        /*0028*/ 	.dword	mrg32k3aM2
	.align		8
        /*0030*/ 	.dword	mrg32k3aM1SubSeq
	.align		8
        /*0038*/ 	.dword	mrg32k3aM2SubSeq
	.align		8
        /*0040*/ 	.dword	mrg32k3aM1Seq
	.align		8
        /*0048*/ 	.dword	mrg32k3aM2Seq
	.align		8
        /*0050*/ 	.dword	$str
	.align		8
        /*0058*/ 	.dword	$str$1
	.align		8
        /*0060*/ 	.dword	$str$2
	.align		8
        /*0068*/ 	.dword	vprintf


//--------------------- .nv.constant3             --------------------------
	.section	.nv.constant3,"a",@progbits
	.align	8
.nv.constant3:
	.type		__cr_lgamma_table,@object
	.size		__cr_lgamma_table,(.L_8 - __cr_lgamma_table)
__cr_lgamma_table:
        /*0000*/ 	.byte	0x00, 0x00, 0x00, 0x00, 0x00, 0x00, 0x00, 0x00, 0x00, 0x00, 0x00, 0x00, 0x00, 0x00, 0x00, 0x00
        /*0010*/ 	.byte	0xef, 0x39, 0xfa, 0xfe, 0x42, 0x2e, 0xe6, 0x3f, 0x02, 0x20, 0x2a, 0xfa, 0x0b, 0xab, 0xfc, 0x3f
        /*0020*/ 	.byte	0xf9, 0x2c, 0x92, 0x7c, 0xa7, 0x6c, 0x09, 0x40, 0xc9, 0x79, 0x44, 0x3c, 0x64, 0x26, 0x13, 0x40
        /*0030*/ 	.byte	0xca, 0x01, 0xcf, 0x3a, 0x27, 0x51, 0x1a, 0x40, 0x30, 0xcc, 0x2d, 0xf3, 0xe1, 0x0c, 0x21, 0x40
        /*0040*/ 	.byte	0x0d, 0xb7, 0xfc, 0x82, 0x8e, 0x35, 0x25, 0x40
.L_8:


//--------------------- .text._Z3antP17curandStateXORWOWPfPiiiiS2_S2_S2_ --------------------------
	.section	.text._Z3antP17curandStateXORWOWPfPiiiiS2_S2_S2_,"ax",@progbits
	.align	128
        .global         _Z3antP17curandStateXORWOWPfPiiiiS2_S2_S2_
        .type           _Z3antP17curandStateXORWOWPfPiiiiS2_S2_S2_,@function
        .size           _Z3antP17curandStateXORWOWPfPiiiiS2_S2_S2_,(.L_x_129 - _Z3antP17curandStateXORWOWPfPiiiiS2_S2_S2_)
        .other          _Z3antP17curandStateXORWOWPfPiiiiS2_S2_S2_,@"STO_CUDA_ENTRY STV_DEFAULT"
_Z3antP17curandStateXORWOWPfPiiiiS2_S2_S2_:
.text._Z3antP17curandStateXORWOWPfPiiiiS2_S2_S2_:
[----:B------:R-:W0:Y:S01]  /*0000*/  LDC R1, c[0x0][0x37c] ;  /* 0x0000df00ff017b82 */ /* 0x000e220000000800 */
[----:B------:R-:W1:Y:S01]  /*0010*/  S2R R3, SR_CTAID.X ;  /* 0x0000000000037919 */ /* 0x000e620000002500 */
[----:B------:R-:W1:Y:S01]  /*0020*/  LDCU UR43, c[0x0][0x360] ;  /* 0x00006c00ff2b77ac */ /* 0x000e620008000800 */
[----:B------:R-:W1:Y:S01]  /*0030*/  S2R R2, SR_TID.X ;  /* 0x0000000000027919 */ /* 0x000e620000002100 */
[----:B------:R-:W2:Y:S01]  /*0040*/  LDCU UR4, c[0x0][0x39c] ;  /* 0x00007380ff0477ac */ /* 0x000ea20008000800 */
[----:B-1----:R-:W-:-:S05]  /*0050*/  IMAD R2, R3, UR43, R2 ;  /* 0x0000002b03027c24 */ /* 0x002fca000f8e0202 */
[----:B--2---:R-:W-:-:S13]  /*0060*/  ISETP.GE.AND P0, PT, R2, UR4, PT ;  /* 0x0000000402007c0c */ /* 0x004fda000bf06270 */
[----:B0-----:R-:W-:Y:S05]  /*0070*/  @P0 EXIT ;  /* 0x000000000000094d */ /* 0x001fea0003800000 */
[----:B------:R-:W0:Y:S01]  /*0080*/  LDCU.64 UR38, c[0x0][0x388] ;  /* 0x00007100ff2677ac */ /* 0x000e220008000a00 */
[----:B------:R-:W1:Y:S01]  /*0090*/  LDC.64 R22, c[0x0][0x380] ;  /* 0x0000e000ff167b82 */ /* 0x000e620000000a00 */
[----:B------:R-:W2:Y:S01]  /*00a0*/  LDCU.64 UR6, c[0x0][0x390] ;  /* 0x00007200ff0677ac */ /* 0x000ea20008000a00 */
[----:B------:R-:W3:Y:S01]  /*00b0*/  LDCU UR41, c[0x0][0x398] ;  /* 0x00007300ff2977ac */ /* 0x000ee20008000800 */
[----:B------:R-:W4:Y:S01]  /*00c0*/  LDCU UR4, c[0x0][0x370] ;  /* 0x00006e00ff0477ac */ /* 0x000f220008000800 */
[----:B------:R-:W1:Y:S01]  /*00d0*/  LDCU.64 UR36, c[0x0][0x358] ;  /* 0x00006b00ff2477ac */ /* 0x000e620008000a00 */
[----:B0-----:R-:W-:-:S04]  /*00e0*/  UIADD3 UR38, UP0, UPT, UR38, 0x4, URZ ;  /* 0x0000000426267890 */ /* 0x001fc8000ff1e0ff */
[----:B------:R-:W-:Y:S01]  /*00f0*/  UIADD3.X UR39, UPT, UPT, URZ, UR39, URZ, UP0, !UPT ;  /* 0x00000027ff277290 */ /* 0x000fe200087fe4ff */
[----:B-1----:R-:W-:Y:S01]  /*0100*/  IMAD.WIDE.U32 R22, R3, 0x30, R22 ;  /* 0x0000003003167825 */ /* 0x002fe200078e0016 */
[----:B--2---:R-:W-:Y:S02]  /*0110*/  UIADD3 UR40, UP0, UPT, UR6, 0x4, URZ ;  /* 0x0000000406287890 */ /* 0x004fe4000ff1e0ff */
[----:B---3--:R-:W-:Y:S02]  /*0120*/  ULOP3.LUT UR41, UR41, 0x7ffffffe, URZ, 0xc0, !UPT ;  /* 0x7ffffffe29297892 */ /* 0x008fe4000f8ec0ff */
[----:B------:R-:W-:Y:S02]  /*0130*/  UIADD3.X UR42, UPT, UPT, URZ, UR7, URZ, UP0, !UPT ;  /* 0x00000007ff2a7290 */ /* 0x000fe400087fe4ff */
[----:B----4-:R-:W-:Y:S02]  /*0140*/  UIMAD UR43, UR43, UR4, URZ ;  /* 0x000000042b2b72a4 */ /* 0x010fe4000f8e02ff */
[----:B------:R-:W-:-:S12]  /*0150*/  UIADD3 UR44, UPT, UPT, -UR41, URZ, URZ ;  /* 0x000000ff292c7290 */ /* 0x000fd8000fffe1ff */
.L_x_46:
[----:B------:R-:W0:Y:S01]  /*0160*/  LDC R29, c[0x0][0x398] ;  /* 0x0000e600ff1d7b82 */ /* 0x000e220000000800 */
[----:B------:R-:W-:-:S07]  /*0170*/  MOV R16, 0x8 ;  /* 0x0000000800107802 */ /* 0x000fce0000000f00 */
[----:B------:R-:W1:Y:S08]  /*0180*/  LDC.64 R26, c[0x0][0x3b8] ;  /* 0x0000ee00ff1a7b82 */ /* 0x000e700000000a00 */
[----:B------:R-:W2:Y:S08]  /*0190*/  LDC.64 R24, c[0x0][0x3a8] ;  /* 0x0000ea00ff187b82 */ /* 0x000eb00000000a00 */
[----:B------:R3:W4:Y:S01]  /*01a0*/  LDC.64 R6, c[0x4][R16] ;  /* 0x0100000010067b82 */ /* 0x0007220000000a00 */
[----:B0-----:R-:W-:Y:S01]  /*01b0*/  ISETP.GE.AND P0, PT, R29, 0x1, PT ;  /* 0x000000011d00780c */ /* 0x001fe20003f06270 */
[----:B------:R-:W-:-:S02]  /*01c0*/  IMAD R3, R2, R29, RZ ;  /* 0x0000001d02037224 */ /* 0x000fc400078e02ff */
[----:B------:R-:W-:Y:S01]  /*01d0*/  IMAD.WIDE R4, R29, 0x4, RZ ;  /* 0x000000041d047825 */ /* 0x000fe200078e02ff */
[----:B------:R-:W-:-:S03]  /*01e0*/  P2R R0, PR, RZ, 0x1 ;  /* 0x00000001ff007803 */ /* 0x000fc60000000000 */
[----:B-1----:R-:W-:-:S04]  /*01f0*/  IMAD.WIDE R26, R3, 0x4, R26 ;  /* 0x00000004031a7825 */ /* 0x002fc800078e021a */
[----:B--23--:R-:W-:-:S07]  /*0200*/  IMAD.WIDE R24, R3, 0x4, R24 ;  /* 0x0000000403187825 */ /* 0x00cfce00078e0218 */
[----:B------:R-:W-:-:S07]  /*0210*/  LEPC R20, `(.L_x_0) ;  /* 0x000000001014794e */ /* 0x000fce0000000000 */
[----:B----4-:R-:W-:Y:S05]  /*0220*/  CALL.ABS.NOINC R6 ;  /* 0x0000000006007343 */ /* 0x010fea0003c00000 */
.L_x_0:
[----:B------:R-:W0:Y:S01]  /*0230*/  LDC.64 R16, c[0x4][R16] ;  /* 0x0100000010107b82 */ /* 0x000e220000000a00 */
[----:B------:R-:W-:Y:S02]  /*0240*/  IMAD.MOV.U32 R18, RZ, RZ, R4 ;  /* 0x000000ffff127224 */ /* 0x000fe400078e0004 */
[----:B------:R-:W-:Y:S02]  /*0250*/  IMAD.MOV.U32 R19, RZ, RZ, R5 ;  /* 0x000000ffff137224 */ /* 0x000fe400078e0005 */
[----:B------:R-:W-:Y:S02]  /*0260*/  IMAD.MOV.U32 R4, RZ, RZ, 0x190 ;  /* 0x00000190ff047424 */ /* 0x000fe400078e00ff */
[----:B------:R-:W-:-:S07]  /*0270*/  IMAD.MOV.U32 R5, RZ, RZ, RZ ;  /* 0x000000ffff057224 */ /* 0x000fce00078e00ff */
[----:B------:R-:W-:-:S07]  /*0280*/  LEPC R20, `(.L_x_1) ;  /* 0x000000001014794e */ /* 0x000fce0000000000 */
[----:B0-----:R-:W-:Y:S05]  /*0290*/  CALL.ABS.NOINC R16 ;  /* 0x0000000010007343 */ /* 0x001fea0003c00000 */
.L_x_1:
[----:B------:R-:W0:Y:S01]  /*02a0*/  LDC R3, c[0x0][0x3a0] ;  /* 0x0000e800ff037b82 */ /* 0x000e220000000800 */
[----:B------:R-:W-:Y:S01]  /*02b0*/  ISETP.GE.AND P6, PT, R29, 0x1, PT ;  /* 0x000000011d00780c */ /* 0x000fe20003fc6270 */
[----:B------:R-:W-:Y:S02]  /*02c0*/  IMAD.MOV.U32 R16, RZ, RZ, R4 ;  /* 0x000000ffff107224 */ /* 0x000fe400078e0004 */
[----:B------:R-:W-:Y:S01]  /*02d0*/  IMAD.MOV.U32 R17, RZ, RZ, R5 ;  /* 0x000000ffff117224 */ /* 0x000fe200078e0005 */
[----:B0-----:R0:W-:Y:S09]  /*02e0*/  STG.E desc[UR36][R24.64], R3 ;  /* 0x0000000318007986 */ /* 0x0011f2000c101924 */
[----:B------:R-:W-:Y:S05]  /*02f0*/  @!P6 BRA `(.L_x_2) ;  /* 0x000000180028e947 */ /* 0x000fea0003800000 */
[----:B------:R-:W1:Y:S01]  /*0300*/  LDCU UR4, c[0x0][0x3a0] ;  /* 0x00007400ff0477ac */ /* 0x000e620008000800 */
[----:B0-----:R-:W-:Y:S01]  /*0310*/  IADD3 R3, P0, PT, R26, 0x4, RZ ;  /* 0x000000041a037810 */ /* 0x001fe20007f1e0ff */
[----:B------:R-:W-:Y:S01]  /*0320*/  BSSY.RECONVERGENT B0, `(.L_x_3) ;  /* 0x0000186000007945 */ /* 0x000fe20003800200 */
[----:B------:R-:W-:-:S03]  /*0330*/  IMAD.MOV.U32 R5, RZ, RZ, RZ ;  /* 0x000000ffff057224 */ /* 0x000fc600078e00ff */
[----:B------:R-:W-:Y:S02]  /*0340*/  IMAD.X R4, RZ, RZ, R27, P0 ;  /* 0x000000ffff047224 */ /* 0x000fe400000e061b */
[----:B-1----:R-:W-:-:S07]  /*0350*/  IMAD.U32 R9, RZ, RZ, UR4 ;  /* 0x00000004ff097e24 */ /* 0x002fce000f8e00ff */
.L_x_42:
[----:B0-----:R-:W0:Y:S01]  /*0360*/  LDCU UR4, c[0x0][0x398] ;  /* 0x00007300ff0477ac */ /* 0x001e220008000800 */
[----:B------:R-:W-:Y:S02]  /*0370*/  IMAD.MOV.U32 R15, RZ, RZ, 0x1 ;  /* 0x00000001ff0f7424 */ /* 0x000fe400078e00ff */
[----:B------:R-:W-:Y:S02]  /*0380*/  HFMA2 R6, -RZ, RZ, 0, 0 ;  /* 0x00000000ff067431 */ /* 0x000fe400000001ff */
[----:B------:R-:W-:-:S04]  /*0390*/  IMAD.WIDE R10, R9, 0x4, R26 ;  /* 0x00000004090a7825 */ /* 0x000fc800078e021a */
[----:B------:R-:W-:Y:S01]  /*03a0*/  IMAD.MOV.U32 R0, RZ, RZ, 0x1 ;  /* 0x00000001ff007424 */ /* 0x000fe200078e00ff */
[----:B------:R1:W-:Y:S01]  /*03b0*/  STG.E desc[UR36][R10.64], R15 ;  /* 0x0000000f0a007986 */ /* 0x0003e2000c101924 */
[----:B------:R-:W-:Y:S02]  /*03c0*/  IMAD.MOV.U32 R13, RZ, RZ, RZ ;  /* 0x000000ffff0d7224 */ /* 0x000fe400078e00ff */
[----:B------:R-:W-:Y:S01]  /*03d0*/  IMAD.MOV.U32 R8, RZ, RZ, RZ ;  /* 0x000000ffff087224 */ /* 0x000fe200078e00ff */
[----:B0-----:R-:W-:Y:S02]  /*03e0*/  UISETP.NE.AND UP0, UPT, UR4, 0x1, UPT ;  /* 0x000000010400788c */ /* 0x001fe4000bf05270 */
[----:B------:R-:W-:-:S07]  /*03f0*/  IMAD R7, R9, UR4, RZ ;  /* 0x0000000409077c24 */ /* 0x000fce000f8e02ff */
[----:B-1----:R-:W-:Y:S05]  /*0400*/  BRA.U !UP0, `(.L_x_4) ;  /* 0x0000000d08107547 */ /* 0x002fea000b800000 */
[----:B------:R-:W-:Y:S01]  /*0410*/  IADD3 R20, P0, PT, R18, 0x4, RZ ;  /* 0x0000000412147810 */ /* 0x000fe20007f1e0ff */
[----:B------:R-:W-:Y:S01]  /*0420*/  BSSY.RECONVERGENT B1, `(.L_x_5) ;  /* 0x00000c1000017945 */ /* 0x000fe20003800200 */
[----:B------:R-:W-:Y:S02]  /*0430*/  IMAD.MOV.U32 R0, RZ, RZ, 0x1 ;  /* 0x00000001ff007424 */ /* 0x000fe400078e00ff */
[----:B------:R-:W-:Y:S02]  /*0440*/  IMAD.MOV.U32 R6, RZ, RZ, RZ ;  /* 0x000000ffff067224 */ /* 0x000fe400078e00ff */
[----:B------:R-:W-:Y:S02]  /*0450*/  IMAD.MOV.U32 R30, RZ, RZ, R3 ;  /* 0x000000ffff1e7224 */ /* 0x000fe400078e0003 */
[----:B------:R-:W-:Y:S02]  /*0460*/  IMAD.MOV.U32 R31, RZ, RZ, R4 ;  /* 0x000000ffff1f7224 */ /* 0x000fe400078e0004 */
[----:B------:R-:W-:-:S02]  /*0470*/  IMAD.MOV.U32 R9, RZ, RZ, R7 ;  /* 0x000000ffff097224 */ /* 0x000fc400078e0007 */
[----:B------:R-:W-:Y:S02]  /*0480*/  IMAD.U32 R10, RZ, RZ, UR44 ;  /* 0x0000002cff0a7e24 */ /* 0x000fe4000f8e00ff */
[----:B------:R-:W-:-:S07]  /*0490*/  IMAD.X R21, RZ, RZ, R19, P0 ;  /* 0x000000ffff157224 */ /* 0x000fce00000e0613 */
.L_x_24:
[----:B------:R-:W-:Y:S01]  /*04a0*/  MOV R15, UR42 ;  /* 0x0000002a000f7c02 */ /* 0x000fe20008000f00 */
[----:B------:R-:W-:Y:S01]  /*04b0*/  IMAD.U32 R14, RZ, RZ, UR40 ;  /* 0x00000028ff0e7e24 */ /* 0x000fe2000f8e00ff */
[----:B------:R0:W-:Y:S03]  /*04c0*/  ST.E desc[UR36][R20.64+-0x4], RZ ;  /* 0xfffffcff14007985 */ /* 0x0001e6000c101924 */
[----:B------:R-:W-:-:S05]  /*04d0*/  IMAD.WIDE R14, R9, 0x4, R14 ;  /* 0x00000004090e7825 */ /* 0x000fca00078e020e */
[----:B------:R-:W2:Y:S01]  /*04e0*/  LDG.E R44, desc[UR36][R14.64+-0x4] ;  /* 0xfffffc240e2c7981 */ /* 0x000ea2000c1e1900 */
[----:B------:R-:W-:Y:S01]  /*04f0*/  VIADD R10, R10, 0x2 ;  /* 0x000000020a0a7836 */ /* 0x000fe20000000000 */
[----:B------:R-:W-:Y:S01]  /*0500*/  BSSY.RECONVERGENT B2, `(.L_x_6) ;  /* 0x0000057000027945 */ /* 0x000fe20003800200 */
[----:B------:R-:W-:Y:S02]  /*0510*/  IMAD.U32 R28, RZ, RZ, UR38 ;  /* 0x00000026ff1c7e24 */ /* 0x000fe4000f8e00ff */
[----:B------:R-:W-:Y:S01]  /*0520*/  IMAD.U32 R29, RZ, RZ, UR39 ;  /* 0x00000027ff1d7e24 */ /* 0x000fe2000f8e00ff */
[----:B------:R-:W-:Y:S01]  /*0530*/  ISETP.NE.AND P2, PT, R10, RZ, PT ;  /* 0x000000ff0a00720c */ /* 0x000fe20003f45270 */
[----:B------:R-:W-:Y:S01]  /*0540*/  IMAD.WIDE R28, R9, 0x4, R28 ;  /* 0x00000004091c7825 */ /* 0x000fe200078e021c */
[----:B--2---:R-:W-:-:S13]  /*0550*/  ISETP.GE.AND P0, PT, R44, 0x1, PT ;  /* 0x000000012c00780c */ /* 0x004fda0003f06270 */
[----:B0-----:R-:W-:Y:S05]  /*0560*/  @!P0 BRA `(.L_x_7) ;  /* 0x0000000400408947 */ /* 0x001fea0003800000 */
[----:B------:R-:W2:Y:S02]  /*0570*/  LDG.E R11, desc[UR36][R30.64+-0x4] ;  /* 0xfffffc241e0b7981 */ /* 0x000ea4000c1e1900 */
[----:B--2---:R-:W-:-:S13]  /*0580*/  ISETP.NE.AND P0, PT, R11, RZ, PT ;  /* 0x000000ff0b00720c */ /* 0x004fda0003f05270 */
[----:B------:R-:W-:Y:S05]  /*0590*/  @P0 BRA `(.L_x_7) ;  /* 0x0000000400340947 */ /* 0x000fea0003800000 */
[----:B------:R-:W2:Y:S01]  /*05a0*/  LDG.E R13, desc[UR36][R28.64+-0x4] ;  /* 0xfffffc241c0d7981 */ /* 0x000ea2000c1e1900 */
[----:B------:R-:W-:Y:S01]  /*05b0*/  BSSY.RECONVERGENT B3, `(.L_x_8) ;  /* 0x0000008000037945 */ /* 0x000fe20003800200 */
[----:B------:R-:W-:Y:S01]  /*05c0*/  I2FP.F32.U32 R44, R44 ;  /* 0x0000002c002c7245 */ /* 0x000fe20000201000 */
[----:B------:R-:W-:Y:S01]  /*05d0*/  IMAD.MOV.U32 R11, RZ, RZ, 0x3ff00000 ;  /* 0x3ff00000ff0b7424 */ /* 0x000fe200078e00ff */
[----:B------:R-:W-:Y:S01]  /*05e0*/  MOV R0, 0x630 ;  /* 0x0000063000007802 */ /* 0x000fe20000000f00 */
[----:B--2---:R-:W0:Y:S02]  /*05f0*/  F2F.F64.F32 R42, R13 ;  /* 0x0000000d002a7310 */ /* 0x004e240000201800 */
[----:B0-----:R-:W-:-:S10]  /*0600*/  DADD R32, -RZ, |R42| ;  /* 0x00000000ff207229 */ /* 0x001fd4000000052a */
[----:B------:R-:W-:-:S07]  /*0610*/  IMAD.MOV.U32 R53, RZ, RZ, R33 ;  /* 0x000000ffff357224 */ /* 0x000fce00078e0021 */
[----:B------:R-:W-:Y:S05]  /*0620*/  CALL.REL.NOINC `($_Z3antP17curandStateXORWOWPfPiiiiS2_S2_S2_$__internal_accurate_pow) ;  /* 0x0000001c00447944 */ /* 0x000fea0003c00000 */
[----:B------:R-:W-:Y:S05]  /*0630*/  BSYNC.RECONVERGENT B3 ;  /* 0x0000000000037941 */ /* 0x000fea0003800200 */
.L_x_8:
[----:B------:R-:W-:Y:S01]  /*0640*/  DADD R32, R42, 1 ;  /* 0x3ff000002a207429 */ /* 0x000fe20000000000 */
[----:B------:R-:W-:Y:S01]  /*0650*/  IMAD.MOV.U32 R38, RZ, RZ, R12 ;  /* 0x000000ffff267224 */ /* 0x000fe200078e000c */
[----:B------:R-:W-:Y:S01]  /*0660*/  ISETP.GE.AND P0, PT, R43, RZ, PT ;  /* 0x000000ff2b00720c */ /* 0x000fe20003f06270 */
[----:B------:R-:W-:Y:S01]  /*0670*/  BSSY.RECONVERGENT B3, `(.L_x_9) ;  /* 0x0000013000037945 */ /* 0x000fe20003800200 */
[----:B------:R-:W-:-:S03]  /*0680*/  FSETP.NEU.AND P1, PT, R13, RZ, PT ;  /* 0x000000ff0d00720b */ /* 0x000fc60003f2d000 */
[----:B------:R-:W-:-:S03]  /*0690*/  DADD R34, -RZ, -R38 ;  /* 0x00000000ff227229 */ /* 0x000fc60000000926 */
[----:B------:R-:W-:-:S04]  /*06a0*/  LOP3.LUT R32, R33, 0x7ff00000, RZ, 0xc0, !PT ;  /* 0x7ff0000021207812 */ /* 0x000fc800078ec0ff */
[----:B------:R-:W-:-:S03]  /*06b0*/  ISETP.NE.AND P3, PT, R32, 0x7ff00000, PT ;  /* 0x7ff000002000780c */ /* 0x000fc60003f65270 */
[----:B------:R-:W-:Y:S02]  /*06c0*/  FSEL R12, R34, R12, !P0 ;  /* 0x0000000c220c7208 */ /* 0x000fe40004000000 */
[----:B------:R-:W-:Y:S02]  /*06d0*/  FSEL R35, R35, R39, !P0 ;  /* 0x0000002723237208 */ /* 0x000fe40004000000 */
[----:B------:R-:W-:Y:S02]  /*06e0*/  FSEL R32, R12, RZ, P1 ;  /* 0x000000ff0c207208 */ /* 0x000fe40000800000 */
[----:B------:R-:W-:-:S04]  /*06f0*/  FSEL R33, R43, R35, !P1 ;  /* 0x000000232b217208 */ /* 0x000fc80004800000 */
[----:B------:R-:W-:Y:S05]  /*0700*/  @P3 BRA `(.L_x_10) ;  /* 0x0000000000243947 */ /* 0x000fea0003800000 */
[----:B------:R-:W-:-:S13]  /*0710*/  FSETP.NAN.AND P1, PT, R13, R13, PT ;  /* 0x0000000d0d00720b */ /* 0x000fda0003f28000 */
[----:B------:R-:W-:Y:S05]  /*0720*/  @P1 BRA `(.L_x_11) ;  /* 0x0000000000181947 */ /* 0x000fea0003800000 */
[----:B------:R-:W-:-:S14]  /*0730*/  DSETP.NEU.AND P1, PT, |R42|, +INF , PT ;  /* 0x7ff000002a00742a */ /* 0x000fdc0003f2d200 */
[----:B------:R-:W-:Y:S05]  /*0740*/  @P1 BRA `(.L_x_10) ;  /* 0x0000000000141947 */ /* 0x000fea0003800000 */
[----:B------:R-:W-:-:S05]  /*0750*/  IMAD.MOV.U32 R32, RZ, RZ, -0x100000 ;  /* 0xfff00000ff207424 */ /* 0x000fca00078e00ff */
[----:B------:R-:W-:Y:S01]  /*0760*/  SEL R33, R32, 0x7ff00000, !P0 ;  /* 0x7ff0000020217807 */ /* 0x000fe20004000000 */
[----:B------:R-:W-:Y:S01]  /*0770*/  IMAD.MOV.U32 R32, RZ, RZ, RZ ;  /* 0x000000ffff207224 */ /* 0x000fe200078e00ff */
[----:B------:R-:W-:Y:S06]  /*0780*/  BRA `(.L_x_10) ;  /* 0x0000000000047947 */ /* 0x000fec0003800000 */
.L_x_11:
[----:B------:R-:W-:-:S11]  /*0790*/  DADD R32, R42, 1 ;  /* 0x3ff000002a207429 */ /* 0x000fd60000000000 */
.L_x_10:
[----:B------:R-:W-:Y:S05]  /*07a0*/  BSYNC.RECONVERGENT B3 ;  /* 0x0000000000037941 */ /* 0x000fea0003800200 */
.L_x_9:
[----:B------:R-:W-:Y:S01]  /*07b0*/  IMAD.MOV.U32 R11, RZ, RZ, 0x3dcccccd ;  /* 0x3dcccccdff0b7424 */ /* 0x000fe200078e00ff */
[----:B------:R-:W0:Y:S01]  /*07c0*/  FCHK P0, R44, 10 ;  /* 0x412000002c007902 */ /* 0x000e220000000000 */
[----:B------:R-:W-:Y:S01]  /*07d0*/  IMAD.MOV.U32 R0, RZ, RZ, 0x41200000 ;  /* 0x41200000ff007424 */ /* 0x000fe200078e00ff */
[----:B------:R-:W-:Y:S03]  /*07e0*/  BSSY.RECONVERGENT B3, `(.L_x_12) ;  /* 0x000000c000037945 */ /* 0x000fe60003800200 */
[----:B------:R-:W-:-:S04]  /*07f0*/  FFMA R0, R11, -R0, 1 ;  /* 0x3f8000000b007423 */ /* 0x000fc80000000800 */
[----:B------:R-:W-:-:S04]  /*0800*/  FFMA R11, R0, R11, 0.10000000149011611938 ;  /* 0x3dcccccd000b7423 */ /* 0x000fc8000000000b */
[----:B------:R-:W-:-:S04]  /*0810*/  FFMA R52, R44, R11, RZ ;  /* 0x0000000b2c347223 */ /* 0x000fc800000000ff */
[----:B------:R-:W-:-:S04]  /*0820*/  FFMA R0, R52, -10, R44 ;  /* 0xc120000034007823 */ /* 0x000fc8000000002c */
[----:B------:R-:W-:Y:S01]  /*0830*/  FFMA R52, R11, R0, R52 ;  /* 0x000000000b347223 */ /* 0x000fe20000000034 */
[----:B0-----:R-:W-:Y:S06]  /*0840*/  @!P0 BRA `(.L_x_13) ;  /* 0x0000000000148947 */ /* 0x001fec0003800000 */
[----:B------:R-:W-:Y:S01]  /*0850*/  MOV R42, R44 ;  /* 0x0000002c002a7202 */ /* 0x000fe20000000f00 */
[----:B------:R-:W-:Y:S01]  /*0860*/  IMAD.MOV.U32 R11, RZ, RZ, 0x41200000 ;  /* 0x41200000ff0b7424 */ /* 0x000fe200078e00ff */
[----:B------:R-:W-:-:S07]  /*0870*/  MOV R12, 0x890 ;  /* 0x00000890000c7802 */ /* 0x000fce0000000f00 */
[----:B------:R-:W-:Y:S05]  /*0880*/  CALL.REL.NOINC `($__internal_0_$__cuda_sm3x_div_rn_noftz_f32_slowpath) ;  /* 0x0000001400107944 */ /* 0x000fea0003c00000 */
[----:B------:R-:W-:-:S07]  /*0890*/  IMAD.MOV.U32 R52, RZ, RZ, R0 ;  /* 0x000000ffff347224 */ /* 0x000fce00078e0000 */
.L_x_13:
[----:B------:R-:W-:Y:S05]  /*08a0*/  BSYNC.RECONVERGENT B3 ;  /* 0x0000000000037941 */ /* 0x000fea0003800200 */
.L_x_12:
[----:B------:R-:W0:Y:S01]  /*08b0*/  F2F.F64.F32 R42, R52 ;  /* 0x00000034002a7310 */ /* 0x000e220000201800 */
[----:B------:R-:W-:Y:S01]  /*08c0*/  FSETP.NEU.AND P0, PT, R13, 1, PT ;  /* 0x3f8000000d00780b */ /* 0x000fe20003f0d000 */
[----:B------:R-:W-:Y:S01]  /*08d0*/  BSSY.RECONVERGENT B3, `(.L_x_14) ;  /* 0x0000008000037945 */ /* 0x000fe20003800200 */
[----:B------:R-:W-:Y:S01]  /*08e0*/  IMAD.MOV.U32 R11, RZ, RZ, 0x40000000 ;  /* 0x40000000ff0b7424 */ /* 0x000fe200078e00ff */
[----:B------:R-:W-:Y:S02]  /*08f0*/  MOV R0, 0x950 ;  /* 0x0000095000007802 */ /* 0x000fe40000000f00 */
[----:B------:R-:W-:Y:S02]  /*0900*/  FSEL R44, R32, RZ, P0 ;  /* 0x000000ff202c7208 */ /* 0x000fe40000000000 */
[----:B------:R-:W-:Y:S01]  /*0910*/  FSEL R45, R33, 1.875, P0 ;  /* 0x3ff00000212d7808 */ /* 0x000fe20000000000 */
[----:B0-----:R-:W-:Y:S02]  /*0920*/  IMAD.MOV.U32 R32, RZ, RZ, R42 ;  /* 0x000000ffff207224 */ /* 0x001fe400078e002a */
[----:B------:R-:W-:-:S07]  /*0930*/  IMAD.MOV.U32 R53, RZ, RZ, R43 ;  /* 0x000000ffff357224 */ /* 0x000fce00078e002b */
[----:B------:R-:W-:Y:S05]  /*0940*/  CALL.REL.NOINC `($_Z3antP17curandStateXORWOWPfPiiiiS2_S2_S2_$__internal_accurate_pow) ;  /* 0x00000018007c7944 */ /* 0x000fea0003c00000 */
[----:B------:R-:W-:Y:S05]  /*0950*/  BSYNC.RECONVERGENT B3 ;  /* 0x0000000000037941 */ /* 0x000fea0003800200 */
.L_x_14:
[----:B------:R-:W-:Y:S01]  /*0960*/  DADD R42, R42, 2 ;  /* 0x400000002a2a7429 */ /* 0x000fe20000000000 */
[C---:B------:R-:W-:Y:S01]  /*0970*/  FSETP.NEU.AND P1, PT, R52.reuse, +INF , PT ;  /* 0x7f8000003400780b */ /* 0x040fe20003f2d000 */
[----:B------:R-:W-:Y:S01]  /*0980*/  IMAD.MOV.U32 R0, RZ, RZ, RZ ;  /* 0x000000ffff007224 */ /* 0x000fe200078e00ff */
[----:B------:R-:W-:-:S04]  /*0990*/  FSETP.NEU.AND P3, PT, R52, RZ, PT ;  /* 0x000000ff3400720b */ /* 0x000fc80003f6d000 */
[----:B------:R-:W-:Y:S02]  /*09a0*/  FSEL R12, R12, RZ, P3 ;  /* 0x000000ff0c0c7208 */ /* 0x000fe40001800000 */
[----:B------:R-:W-:Y:S02]  /*09b0*/  FSEL R39, R39, RZ, P3 ;  /* 0x000000ff27277208 */ /* 0x000fe40001800000 */
[----:B------:R-:W-:Y:S02]  /*09c0*/  LOP3.LUT R42, R43, 0x7ff00000, RZ, 0xc0, !PT ;  /* 0x7ff000002b2a7812 */ /* 0x000fe400078ec0ff */
[----:B------:R-:W-:Y:S02]  /*09d0*/  FSETP.NEU.AND P3, PT, R52, 1, PT ;  /* 0x3f8000003400780b */ /* 0x000fe40003f6d000 */
[----:B------:R-:W-:-:S04]  /*09e0*/  ISETP.NE.AND P0, PT, R42, 0x7ff00000, PT ;  /* 0x7ff000002a00780c */ /* 0x000fc80003f05270 */
[----:B------:R-:W-:Y:S02]  /*09f0*/  @!P1 FSEL R12, R12, RZ, P0 ;  /* 0x000000ff0c0c9208 */ /* 0x000fe40000000000 */
[----:B------:R-:W-:Y:S02]  /*0a00*/  @!P1 FSEL R39, R39, +QNAN , P0 ;  /* 0x7ff0000027279808 */ /* 0x000fe40000000000 */
[----:B------:R-:W-:Y:S02]  /*0a10*/  FSEL R12, R12, RZ, P3 ;  /* 0x000000ff0c0c7208 */ /* 0x000fe40001800000 */
[----:B------:R-:W-:-:S06]  /*0a20*/  FSEL R13, R39, 1.875, P3 ;  /* 0x3ff00000270d7808 */ /* 0x000fcc0001800000 */
[----:B------:R-:W-:-:S10]  /*0a30*/  DMUL R44, R44, R12 ;  /* 0x0000000c2c2c7228 */ /* 0x000fd40000000000 */
[----:B------:R-:W0:Y:S02]  /*0a40*/  F2F.F32.F64 R45, R44 ;  /* 0x0000002c002d7310 */ /* 0x000e240000301000 */
[----:B0-----:R0:W-:Y:S01]  /*0a50*/  ST.E desc[UR36][R20.64+-0x4], R45 ;  /* 0xfffffc2d14007985 */ /* 0x0011e2000c101924 */
[----:B------:R-:W-:-:S07]  /*0a60*/  FADD R6, R6, R45 ;  /* 0x0000002d06067221 */ /* 0x000fce0000000000 */
.L_x_7:
[----:B------:R-:W-:Y:S05]  /*0a70*/  BSYNC.RECONVERGENT B2 ;  /* 0x0000000000027941 */ /* 0x000fea0003800200 */
.L_x_6:
[----:B------:R1:W-:Y:S04]  /*0a80*/  ST.E desc[UR36][R20.64], RZ ;  /* 0x000000ff14007985 */ /* 0x0003e8000c101924 */
[----:B------:R-:W2:Y:S01]  /*0a90*/  LDG.E R42, desc[UR36][R14.64] ;  /* 0x000000240e2a7981 */ /* 0x000ea2000c1e1900 */
[----:B------:R-:W-:Y:S01]  /*0aa0*/  BSSY.RECONVERGENT B2, `(.L_x_15) ;  /* 0x0000052000027945 */ /* 0x000fe20003800200 */
[----:B--2---:R-:W-:-:S13]  /*0ab0*/  ISETP.GE.AND P0, PT, R42, 0x1, PT ;  /* 0x000000012a00780c */ /* 0x004fda0003f06270 */
[----:B-1----:R-:W-:Y:S05]  /*0ac0*/  @!P0 BRA `(.L_x_16) ;  /* 0x00000004003c8947 */ /* 0x002fea0003800000 */
        /* <DEDUP_REMOVED lines=8> */
[----:B--2---:R-:W1:Y:S02]  /*0b50*/  F2F.F64.F32 R14, R28 ;  /* 0x0000001c000e7310 */ /* 0x004e640000201800 */
[----:B-1----:R-:W-:-:S10]  /*0b60*/  DADD R32, -RZ, |R14| ;  /* 0x00000000ff207229 */ /* 0x002fd4000000050e */
[----:B------:R-:W-:-:S07]  /*0b70*/  IMAD.MOV.U32 R53, RZ, RZ, R33 ;  /* 0x000000ffff357224 */ /* 0x000fce00078e0021 */
[----:B0-----:R-:W-:Y:S05]  /*0b80*/  CALL.REL.NOINC `($_Z3antP17curandStateXORWOWPfPiiiiS2_S2_S2_$__internal_accurate_pow) ;  /* 0x0000001400ec7944 */ /* 0x001fea0003c00000 */
[----:B------:R-:W-:Y:S05]  /*0b90*/  BSYNC.RECONVERGENT B3 ;  /* 0x0000000000037941 */ /* 0x000fea0003800200 */
.L_x_17:
        /* <DEDUP_REMOVED lines=18> */
[----:B------:R-:W-:Y:S02]  /*0cc0*/  SEL R33, R32, 0x7ff00000, !P0 ;  /* 0x7ff0000020217807 */ /* 0x000fe40004000000 */
[----:B------:R-:W-:Y:S01]  /*0cd0*/  MOV R32, RZ ;  /* 0x000000ff00207202 */ /* 0x000fe20000000f00 */
[----:B------:R-:W-:Y:S06]  /*0ce0*/  BRA `(.L_x_19) ;  /* 0x0000000000047947 */ /* 0x000fec0003800000 */
.L_x_20:
[----:B------:R-:W-:-:S11]  /*0cf0*/  DADD R32, R14, 1 ;  /* 0x3ff000000e207429 */ /* 0x000fd60000000000 */
.L_x_19:
[----:B------:R-:W-:Y:S05]  /*0d00*/  BSYNC.RECONVERGENT B3 ;  /* 0x0000000000037941 */ /* 0x000fea0003800200 */
.L_x_18:
        /* <DEDUP_REMOVED lines=10> */
[----:B------:R-:W-:Y:S01]  /*0db0*/  IMAD.MOV.U32 R11, RZ, RZ, 0x41200000 ;  /* 0x41200000ff0b7424 */ /* 0x000fe200078e00ff */
[----:B------:R-:W-:-:S07]  /*0dc0*/  MOV R12, 0xde0 ;  /* 0x00000de0000c7802 */ /* 0x000fce0000000f00 */
[----:B------:R-:W-:Y:S05]  /*0dd0*/  CALL.REL.NOINC `($__internal_0_$__cuda_sm3x_div_rn_noftz_f32_slowpath) ;  /* 0x0000000c00bc7944 */ /* 0x000fea0003c00000 */
[----:B------:R-:W-:-:S07]  /*0de0*/  IMAD.MOV.U32 R13, RZ, RZ, R0 ;  /* 0x000000ffff0d7224 */ /* 0x000fce00078e0000 */
.L_x_22:
[----:B------:R-:W-:Y:S05]  /*0df0*/  BSYNC.RECONVERGENT B3 ;  /* 0x0000000000037941 */ /* 0x000fea0003800200 */
.L_x_21:
        /* <DEDUP_REMOVED lines=11> */
.L_x_23:
        /* <DEDUP_REMOVED lines=17> */
.L_x_16:
[----:B------:R-:W-:Y:S05]  /*0fc0*/  BSYNC.RECONVERGENT B2 ;  /* 0x0000000000027941 */ /* 0x000fea0003800200 */
.L_x_15:
[----:B01----:R-:W-:Y:S01]  /*0fd0*/  IADD3 R20, P0, PT, R20, 0x8, RZ ;  /* 0x0000000814147810 */ /* 0x003fe20007f1e0ff */
[----:B------:R-:W-:Y:S01]  /*0fe0*/  VIADD R9, R9, 0x2 ;  /* 0x0000000209097836 */ /* 0x000fe20000000000 */
[----:B------:R-:W-:-:S03]  /*0ff0*/  IADD3 R30, P1, PT, R30, 0x8, RZ ;  /* 0x000000081e1e7810 */ /* 0x000fc60007f3e0ff */
[----:B------:R-:W-:Y:S01]  /*1000*/  IMAD.X R21, RZ, RZ, R21, P0 ;  /* 0x000000ffff157224 */ /* 0x000fe200000e0615 */
[----:B------:R-:W-:Y:S01]  /*1010*/  IADD3.X R31, PT, PT, RZ, R31, RZ, P1, !PT ;  /* 0x0000001fff1f7210 */ /* 0x000fe20000ffe4ff */
[----:B------:R-:W-:Y:S08]  /*1020*/  @P2 BRA `(.L_x_24) ;  /* 0xfffffff4001c2947 */ /* 0x000ff0000383ffff */
[----:B------:R-:W-:Y:S05]  /*1030*/  BSYNC.RECONVERGENT B1 ;  /* 0x0000000000017941 */ /* 0x000fea0003800200 */
.L_x_5:
[----:B------:R-:W-:-:S07]  /*1040*/  IMAD.U32 R13, RZ, RZ, UR41 ;  /* 0x00000029ff0d7e24 */ /* 0x000fce000f8e00ff */
.L_x_4:
[----:B------:R-:W0:Y:S02]  /*1050*/  LDCU UR4, c[0x0][0x398] ;  /* 0x00007300ff0477ac */ /* 0x000e240008000800 */
[----:B0-----:R-:W-:-:S09]  /*1060*/  ULOP3.LUT UP0, URZ, UR4, 0x1, URZ, 0xc0, !UPT ;  /* 0x0000000104ff7892 */ /* 0x001fd2000f80c0ff */
[----:B------:R-:W-:Y:S05]  /*1070*/  BRA.U !UP0, `(.L_x_25) ;  /* 0x0000000508747547 */ /* 0x000fea000b800000 */
[----:B------:R-:W0:Y:S01]  /*1080*/  LDC.64 R10, c[0x0][0x390] ;  /* 0x0000e400ff0a7b82 */ /* 0x000e220000000a00 */
[----:B------:R-:W-:Y:S02]  /*1090*/  IMAD.IADD R9, R7, 0x1, R13 ;  /* 0x0000000107097824 */ /* 0x000fe400078e020d */
[----:B------:R-:W-:-:S05]  /*10a0*/  IMAD.WIDE.U32 R14, R13, 0x4, R18 ;  /* 0x000000040d0e7825 */ /* 0x000fca00078e0012 */
[----:B------:R1:W-:Y:S01]  /*10b0*/  ST.E desc[UR36][R14.64], RZ ;  /* 0x000000ff0e007985 */ /* 0x0003e2000c101924 */
[----:B0-----:R-:W-:-:S05]  /*10c0*/  IMAD.WIDE R10, R9, 0x4, R10 ;  /* 0x00000004090a7825 */ /* 0x001fca00078e020a */
[----:B------:R-:W2:Y:S01]  /*10d0*/  LDG.E R28, desc[UR36][R10.64] ;  /* 0x000000240a1c7981 */ /* 0x000ea2000c1e1900 */
[----:B------:R-:W-:Y:S01]  /*10e0*/  BSSY.RECONVERGENT B1, `(.L_x_25) ;  /* 0x0000056000017945 */ /* 0x000fe20003800200 */
[----:B--2---:R-:W-:-:S13]  /*10f0*/  ISETP.GE.AND P0, PT, R28, 0x1, PT ;  /* 0x000000011c00780c */ /* 0x004fda0003f06270 */
[----:B-1----:R-:W-:Y:S05]  /*1100*/  @!P0 BRA `(.L_x_26) ;  /* 0x00000004004c8947 */ /* 0x002fea0003800000 */
[----:B------:R-:W-:-:S06]  /*1110*/  IMAD.WIDE.U32 R10, R13, 0x4, R26 ;  /* 0x000000040d0a7825 */ /* 0x000fcc00078e001a */
[----:B------:R-:W2:Y:S02]  /*1120*/  LDG.E R10, desc[UR36][R10.64] ;  /* 0x000000240a0a7981 */ /* 0x000ea4000c1e1900 */
[----:B--2---:R-:W-:-:S13]  /*1130*/  ISETP.NE.AND P0, PT, R10, RZ, PT ;  /* 0x000000ff0a00720c */ /* 0x004fda0003f05270 */
[----:B------:R-:W-:Y:S05]  /*1140*/  @P0 BRA `(.L_x_26) ;  /* 0x00000004003c0947 */ /* 0x000fea0003800000 */
[----:B------:R-:W0:Y:S02]  /*1150*/  LDC.64 R12, c[0x0][0x388] ;  /* 0x0000e200ff0c7b82 */ /* 0x000e240000000a00 */
[----:B0-----:R-:W-:-:S05]  /*1160*/  IMAD.WIDE R12, R9, 0x4, R12 ;  /* 0x00000004090c7825 */ /* 0x001fca00078e020c */
        /* <DEDUP_REMOVED lines=10> */
.L_x_27:
        /* <DEDUP_REMOVED lines=21> */
.L_x_30:
[----:B------:R-:W-:-:S11]  /*1360*/  DADD R28, R20, 1 ;  /* 0x3ff00000141c7429 */ /* 0x000fd60000000000 */
.L_x_29:
[----:B------:R-:W-:Y:S05]  /*1370*/  BSYNC.RECONVERGENT B2 ;  /* 0x0000000000027941 */ /* 0x000fea0003800200 */
.L_x_28:
        /* <DEDUP_REMOVED lines=10> */
[----:B------:R-:W-:Y:S01]  /*1420*/  IMAD.MOV.U32 R42, RZ, RZ, R10 ;  /* 0x000000ffff2a7224 */ /* 0x000fe200078e000a */
[----:B------:R-:W-:Y:S02]  /*1430*/  MOV R11, 0x41200000 ;  /* 0x41200000000b7802 */ /* 0x000fe40000000f00 */
[----:B------:R-:W-:-:S07]  /*1440*/  MOV R12, 0x1460 ;  /* 0x00001460000c7802 */ /* 0x000fce0000000f00 */
[----:B------:R-:W-:Y:S05]  /*1450*/  CALL.REL.NOINC `($__internal_0_$__cuda_sm3x_div_rn_noftz_f32_slowpath) ;  /* 0x00000008001c7944 */ /* 0x000fea0003c00000 */
[----:B------:R-:W-:-:S07]  /*1460*/  IMAD.MOV.U32 R13, RZ, RZ, R0 ;  /* 0x000000ffff0d7224 */ /* 0x000fce00078e0000 */
.L_x_32:
[----:B------:R-:W-:Y:S05]  /*1470*/  BSYNC.RECONVERGENT B2 ;  /* 0x0000000000027941 */ /* 0x000fea0003800200 */
.L_x_31:
        /* <DEDUP_REMOVED lines=11> */
.L_x_33:
        /* <DEDUP_REMOVED lines=17> */
.L_x_26:
[----:B------:R-:W-:Y:S05]  /*1640*/  BSYNC.RECONVERGENT B1 ;  /* 0x0000000000017941 */ /* 0x000fea0003800200 */
.L_x_25:
[----:B------:R-:W-:-:S13]  /*1650*/  ISETP.NE.AND P0, PT, R0, RZ, PT ;  /* 0x000000ff0000720c */ /* 0x000fda0003f05270 */
[----:B------:R-:W-:Y:S05]  /*1660*/  @P0 BRA `(.L_x_34) ;  /* 0x0000000400440947 */ /* 0x000fea0003800000 */
[----:B------:R-:W-:Y:S01]  /*1670*/  BSSY.RECONVERGENT B1, `(.L_x_35) ;  /* 0x000002c000017945 */ /* 0x000fe20003800200 */
[----:B------:R-:W-:Y:S02]  /*1680*/  IMAD.MOV.U32 R10, RZ, RZ, RZ ;  /* 0x000000ffff0a7224 */ /* 0x000fe400078e00ff */
[----:B------:R-:W-:-:S07]  /*1690*/  IMAD.MOV.U32 R13, RZ, RZ, RZ ;  /* 0x000000ffff0d7224 */ /* 0x000fce00078e00ff */
.L_x_41:
[----:B------:R-:W-:Y:S02]  /*16a0*/  IMAD.MOV.U32 R8, RZ, RZ, R18 ;  /* 0x000000ffff087224 */ /* 0x000fe400078e0012 */
[----:B------:R-:W-:Y:S02]  /*16b0*/  IMAD.MOV.U32 R9, RZ, RZ, R19 ;  /* 0x000000ffff097224 */ /* 0x000fe400078e0013 */
[----:B------:R-:W-:-:S05]  /*16c0*/  IMAD.WIDE.U32 R8, R10, 0x4, R8 ;  /* 0x000000040a087825 */ /* 0x000fca00078e0008 */
[----:B------:R-:W2:Y:S01]  /*16d0*/  LD.E R42, desc[UR36][R8.64] ;  /* 0x00000024082a7980 */ /* 0x000ea2000c101900 */
[----:B------:R-:W1:Y:S01]  /*16e0*/  MUFU.RCP R11, R6 ;  /* 0x00000006000b7308 */ /* 0x000e620000001000 */
[----:B------:R-:W-:Y:S01]  /*16f0*/  BSSY.RECONVERGENT B2, `(.L_x_36) ;  /* 0x000000b000027945 */ /* 0x000fe20003800200 */
[----:B-1----:R-:W-:-:S04]  /*1700*/  FFMA R0, R11, -R6, 1 ;  /* 0x3f8000000b007423 */ /* 0x002fc80000000806 */
[----:B------:R-:W-:Y:S02]  /*1710*/  FFMA R11, R11, R0, R11 ;  /* 0x000000000b0b7223 */ /* 0x000fe4000000000b */
[----:B--2---:R-:W1:Y:S02]  /*1720*/  FCHK P0, R42, R6 ;  /* 0x000000062a007302 */ /* 0x004e640000000000 */
[----:B0-----:R-:W-:-:S04]  /*1730*/  FFMA R15, R42, R11, RZ ;  /* 0x0000000b2a0f7223 */ /* 0x001fc800000000ff */
[----:B------:R-:W-:-:S04]  /*1740*/  FFMA R0, R15, -R6, R42 ;  /* 0x800000060f007223 */ /* 0x000fc8000000002a */
[----:B------:R-:W-:Y:S01]  /*1750*/  FFMA R0, R11, R0, R15 ;  /* 0x000000000b007223 */ /* 0x000fe2000000000f */
[----:B-1----:R-:W-:Y:S06]  /*1760*/  @!P0 BRA `(.L_x_37) ;  /* 0x00000000000c8947 */ /* 0x002fec0003800000 */
[----:B------:R-:W-:Y:S02]  /*1770*/  MOV R11, R6 ;  /* 0x00000006000b7202 */ /* 0x000fe40000000f00 */
[----:B------:R-:W-:-:S07]  /*1780*/  MOV R12, 0x17a0 ;  /* 0x000017a0000c7802 */ /* 0x000fce0000000f00 */
[----:B------:R-:W-:Y:S05]  /*1790*/  CALL.REL.NOINC `($__internal_0_$__cuda_sm3x_div_rn_noftz_f32_slowpath) ;  /* 0x00000004004c7944 */ /* 0x000fea0003c00000 */
.L_x_37:
[----:B------:R-:W-:Y:S05]  /*17a0*/  BSYNC.RECONVERGENT B2 ;  /* 0x0000000000027941 */ /* 0x000fea0003800200 */
.L_x_36:
[----:B------:R-:W-:Y:S01]  /*17b0*/  FMUL R11, R0, 100 ;  /* 0x42c80000000b7820 */ /* 0x000fe20000400000 */
[----:B------:R-:W-:Y:S03]  /*17c0*/  BSSY.RECONVERGENT B2, `(.L_x_38) ;  /* 0x0000010000027945 */ /* 0x000fe60003800200 */
[----:B------:R-:W0:Y:S01]  /*17d0*/  F2I.TRUNC.NTZ R0, R11 ;  /* 0x0000000b00007305 */ /* 0x000e22000020f100 */
[----:B------:R1:W-:Y:S01]  /*17e0*/  ST.E desc[UR36][R8.64], R11 ;  /* 0x0000000b08007985 */ /* 0x0003e2000c101924 */
[----:B0-----:R-:W-:-:S13]  /*17f0*/  ISETP.GE.AND P0, PT, R0, 0x1, PT ;  /* 0x000000010000780c */ /* 0x001fda0003f06270 */
[----:B-1----:R-:W-:Y:S05]  /*1800*/  @!P0 BRA `(.L_x_39) ;  /* 0x00000000002c8947 */ /* 0x002fea0003800000 */
[----:B------:R-:W-:Y:S01]  /*1810*/  BSSY.RECONVERGENT B3, `(.L_x_39) ;  /* 0x000000a000037945 */ /* 0x000fe20003800200 */
[----:B------:R-:W-:-:S07]  /*1820*/  IMAD.MOV.U32 R0, RZ, RZ, RZ ;  /* 0x000000ffff007224 */ /* 0x000fce00078e00ff */
.L_x_40:
[----:B------:R-:W-:-:S04]  /*1830*/  IMAD.IADD R15, R0, 0x1, R13 ;  /* 0x00000001000f7824 */ /* 0x000fc800078e020d */
[----:B------:R-:W-:-:S05]  /*1840*/  IMAD.WIDE R14, R15, 0x4, R16 ;  /* 0x000000040f0e7825 */ /* 0x000fca00078e0210 */
[----:B------:R0:W-:Y:S04]  /*1850*/  ST.E desc[UR36][R14.64], R10 ;  /* 0x0000000a0e007985 */ /* 0x0001e8000c101924 */
[----:B------:R-:W2:Y:S01]  /*1860*/  LD.E R11, desc[UR36][R8.64] ;  /* 0x00000024080b7980 */ /* 0x000ea2000c101900 */
[----:B------:R-:W-:Y:S01]  /*1870*/  VIADD R0, R0, 0x1 ;  /* 0x0000000100007836 */ /* 0x000fe20000000000 */
[----:B--2---:R-:W1:Y:S04]  /*1880*/  F2I.TRUNC.NTZ R21, R11 ;  /* 0x0000000b00157305 */ /* 0x004e68000020f100 */
[----:B-1----:R-:W-:-:S13]  /*1890*/  ISETP.GE.AND P0, PT, R0, R21, PT ;  /* 0x000000150000720c */ /* 0x002fda0003f06270 */
[----:B0-----:R-:W-:Y:S05]  /*18a0*/  @!P0 BRA `(.L_x_40) ;  /* 0xfffffffc00e08947 */ /* 0x001fea000383ffff */
[----:B------:R-:W-:Y:S05]  /*18b0*/  BSYNC.RECONVERGENT B3 ;  /* 0x0000000000037941 */ /* 0x000fea0003800200 */
.L_x_39:
[----:B------:R-:W-:Y:S05]  /*18c0*/  BSYNC.RECONVERGENT B2 ;  /* 0x0000000000027941 */ /* 0x000fea0003800200 */
.L_x_38:
[----:B------:R-:W0:Y:S01]  /*18d0*/  LDCU UR4, c[0x0][0x398] ;  /* 0x00007300ff0477ac */ /* 0x000e220008000800 */
[----:B------:R-:W-:Y:S01]  /*18e0*/  VIADD R10, R10, 0x1 ;  /* 0x000000010a0a7836 */ /* 0x000fe20000000000 */
[----:B------:R-:W1:Y:S02]  /*18f0*/  F2I.TRUNC.NTZ R0, R11 ;  /* 0x0000000b00007305 */ /* 0x000e64000020f100 */
[----:B-1----:R-:W-:Y:S02]  /*1900*/  IMAD.IADD R13, R0, 0x1, R13 ;  /* 0x00000001000d7824 */ /* 0x002fe400078e020d */
[----:B0-----:R-:W-:-:S13]  /*1910*/  ISETP.NE.AND P0, PT, R10, UR4, PT ;  /* 0x000000040a007c0c */ /* 0x001fda000bf05270 */
[----:B------:R-:W-:Y:S05]  /*1920*/  @P0 BRA `(.L_x_41) ;  /* 0xfffffffc005c0947 */ /* 0x000fea000383ffff */
[----:B------:R-:W-:Y:S05]  /*1930*/  BSYNC.RECONVERGENT B1 ;  /* 0x0000000000017941 */ /* 0x000fea0003800200 */
.L_x_35:
[----:B------:R-:W2:Y:S04]  /*1940*/  LDG.E.64 R8, desc[UR36][R22.64] ;  /* 0x0000002416087981 */ /* 0x000ea8000c1e1b00 */
[----:B------:R-:W3:Y:S04]  /*1950*/  LDG.E.64 R12, desc[UR36][R22.64+0x10] ;  /* 0x00001024160c7981 */ /* 0x000ee8000c1e1b00 */
[----:B------:R-:W4:Y:S01]  /*1960*/  LDG.E.64 R10, desc[UR36][R22.64+0x8] ;  /* 0x00000824160a7981 */ /* 0x000f22000c1e1b00 */
[----:B--2---:R-:W-:Y:S01]  /*1970*/  SHF.R.U32.HI R0, RZ, 0x2, R9 ;  /* 0x00000002ff007819 */ /* 0x004fe20000011609 */
[----:B------:R-:W-:-:S03]  /*1980*/  VIADD R14, R8, 0x587c5 ;  /* 0x000587c5080e7836 */ /* 0x000fc60000000000 */
[----:B------:R-:W-:Y:S01]  /*1990*/  LOP3.LUT R0, R0, R9, RZ, 0x3c, !PT ;  /* 0x0000000900007212 */ /* 0x000fe200078e3cff */
[----:B---3--:R-:W-:Y:S01]  /*19a0*/  IMAD.SHL.U32 R9, R13, 0x10, RZ ;  /* 0x000000100d097824 */ /* 0x008fe200078e00ff */
[----:B------:R-:W-:Y:S01]  /*19b0*/  MOV R29, R12 ;  /* 0x0000000c001d7202 */ /* 0x000fe20000000f00 */
[----:B------:R-:W-:Y:S02]  /*19c0*/  IMAD.MOV.U32 R20, RZ, RZ, R13 ;  /* 0x000000ffff147224 */ /* 0x000fe400078e000d */
[C---:B------:R-:W-:Y:S02]  /*19d0*/  IMAD.SHL.U32 R6, R0.reuse, 0x2, RZ ;  /* 0x0000000200067824 */ /* 0x040fe400078e00ff */
[----:B----4-:R-:W-:Y:S02]  /*19e0*/  IMAD.MOV.U32 R28, RZ, RZ, R11 ;  /* 0x000000ffff1c7224 */ /* 0x010fe400078e000b */
[----:B------:R-:W-:Y:S01]  /*19f0*/  IMAD.MOV.U32 R15, RZ, RZ, R10 ;  /* 0x000000ffff0f7224 */ /* 0x000fe200078e000a */
[----:B------:R-:W-:Y:S01]  /*1a00*/  LOP3.LUT R6, R0, R6, R9, 0x96, !PT ;  /* 0x0000000600067212 */ /* 0x000fe200078e9609 */
[----:B------:R-:W0:Y:S01]  /*1a10*/  LDC.64 R10, c[0x0][0x3b0] ;  /* 0x0000ec00ff0a7b82 */ /* 0x000e220000000a00 */
[----:B------:R-:W-:Y:S02]  /*1a20*/  STG.E.64 desc[UR36][R22.64+0x8], R28 ;  /* 0x0000081c16007986 */ /* 0x000fe4000c101b24 */
[----:B------:R-:W-:-:S02]  /*1a30*/  LOP3.LUT R21, R6, R13, RZ, 0x3c, !PT ;  /* 0x0000000d06157212 */ /* 0x000fc400078e3cff */
[----:B------:R-:W-:Y:S03]  /*1a40*/  STG.E.64 desc[UR36][R22.64], R14 ;  /* 0x0000000e16007986 */ /* 0x000fe6000c101b24 */
[----:B------:R-:W-:Y:S01]  /*1a50*/  IMAD.IADD R0, R21, 0x1, R14 ;  /* 0x0000000115007824 */ /* 0x000fe200078e020e */
[----:B------:R1:W-:Y:S01]  /*1a60*/  STG.E.64 desc[UR36][R22.64+0x10], R20 ;  /* 0x0000101416007986 */ /* 0x0003e2000c101b24 */
[----:B------:R-:W2:Y:S02]  /*1a70*/  LDC.64 R12, c[0x0][0x390] ;  /* 0x0000e400ff0c7b82 */ /* 0x000ea40000000a00 */
[----:B------:R-:W-:-:S05]  /*1a80*/  IMAD.HI.U32 R6, R0, 0x51eb851f, RZ ;  /* 0x51eb851f00067827 */ /* 0x000fca00078e00ff */
[----:B------:R-:W-:-:S05]  /*1a90*/  SHF.R.U32.HI R9, RZ, 0x5, R6 ;  /* 0x00000005ff097819 */ /* 0x000fca0000011606 */
[----:B------:R-:W-:-:S04]  /*1aa0*/  IMAD R9, R9, -0x64, R0 ;  /* 0xffffff9c09097824 */ /* 0x000fc800078e0200 */
[----:B------:R-:W-:-:S06]  /*1ab0*/  IMAD.WIDE.U32 R8, R9, 0x4, R16 ;  /* 0x0000000409087825 */ /* 0x000fcc00078e0010 */
[----:B------:R-:W3:Y:S01]  /*1ac0*/  LD.E R9, desc[UR36][R8.64] ;  /* 0x0000002408097980 */ /* 0x000ee2000c101900 */
[----:B0-----:R-:W-:-:S04]  /*1ad0*/  IMAD.WIDE R10, R2, 0x4, R10 ;  /* 0x00000004020a7825 */ /* 0x001fc800078e020a */
[----:B---3--:R-:W-:-:S04]  /*1ae0*/  IMAD.IADD R7, R7, 0x1, R9 ;  /* 0x0000000107077824 */ /* 0x008fc800078e0209 */
[----:B--2---:R-:W-:Y:S02]  /*1af0*/  IMAD.WIDE R6, R7, 0x4, R12 ;  /* 0x0000000407067825 */ /* 0x004fe400078e020c */
[----:B------:R-:W1:Y:S04]  /*1b00*/  LDG.E R13, desc[UR36][R10.64] ;  /* 0x000000240a0d7981 */ /* 0x000e68000c1e1900 */
[----:B------:R-:W1:Y:S02]  /*1b10*/  LDG.E R6, desc[UR36][R6.64] ;  /* 0x0000002406067981 */ /* 0x000e64000c1e1900 */
[----:B-1----:R-:W-:Y:S02]  /*1b20*/  IMAD.IADD R21, R6, 0x1, R13 ;  /* 0x0000000106157824 */ /* 0x002fe400078e020d */
[----:B------:R-:W-:-:S03]  /*1b30*/  IMAD.WIDE.U32 R12, R5, 0x4, R24 ;  /* 0x00000004050c7825 */ /* 0x000fc600078e0018 */
[----:B------:R0:W-:Y:S01]  /*1b40*/  STG.E desc[UR36][R10.64], R21 ;  /* 0x000000150a007986 */ /* 0x0001e2000c101924 */
[----:B------:R-:W-:-:S03]  /*1b50*/  VIADD R5, R5, 0x1 ;  /* 0x0000000105057836 */ /* 0x000fc60000000000 */
[----:B------:R0:W-:Y:S01]  /*1b60*/  STG.E desc[UR36][R12.64+0x4], R9 ;  /* 0x000004090c007986 */ /* 0x0001e2000c101924 */
[----:B------:R-:W-:Y:S05]  /*1b70*/  BRA `(.L_x_42) ;  /* 0xffffffe400f87947 */ /* 0x000fea000383ffff */
.L_x_34:
[----:B------:R-:W-:Y:S05]  /*1b80*/  BSYNC.RECONVERGENT B0 ;  /* 0x0000000000007941 */ /* 0x000fea0003800200 */
.L_x_3:
[----:B------:R-:W-:Y:S05]  /*1b90*/  BRA `(.L_x_43) ;  /* 0x00000000000c7947 */ /* 0x000fea0003800000 */
.L_x_2:
[----:B------:R-:W-:-:S04]  /*1ba0*/  IMAD.WIDE R26, R3, 0x4, R26 ;  /* 0x00000004031a7825 */ /* 0x000fc800078e021a */
[----:B0-----:R-:W-:-:S05]  /*1bb0*/  IMAD.MOV.U32 R3, RZ, RZ, 0x1 ;  /* 0x00000001ff037424 */ /* 0x001fca00078e00ff */
[----:B------:R1:W-:Y:S02]  /*1bc0*/  STG.E desc[UR36][R26.64], R3 ;  /* 0x000000031a007986 */ /* 0x0003e4000c101924 */
.L_x_43:
[----:B------:R-:W-:Y:S01]  /*1bd0*/  MOV R24, 0x0 ;  /* 0x0000000000187802 */ /* 0x000fe20000000f00 */
[----:B------:R-:W-:Y:S02]  /*1be0*/  IMAD.MOV.U32 R4, RZ, RZ, R18 ;  /* 0x000000ffff047224 */ /* 0x000fe400078e0012 */
[----:B------:R-:W-:Y:S01]  /*1bf0*/  IMAD.MOV.U32 R5, RZ, RZ, R19 ;  /* 0x000000ffff057224 */ /* 0x000fe200078e0013 */
[----:B------:R2:W3:Y:S06]  /*1c00*/  LDC.64 R6, c[0x4][R24] ;  /* 0x0100000018067b82 */ /* 0x0004ec0000000a00 */
[----:B------:R-:W-:-:S07]  /*1c10*/  LEPC R20, `(.L_x_44) ;  /* 0x000000001014794e */ /* 0x000fce0000000000 */
[----:B0123--:R-:W-:Y:S05]  /*1c20*/  CALL.ABS.NOINC R6 ;  /* 0x0000000006007343 */ /* 0x00ffea0003c00000 */
.L_x_44:
[----:B------:R-:W0:Y:S01]  /*1c30*/  LDC.64 R24, c[0x4][R24] ;  /* 0x0100000018187b82 */ /* 0x000e220000000a00 */
[----:B------:R-:W-:Y:S01]  /*1c40*/  MOV R4, R16 ;  /* 0x0000001000047202 */ /* 0x000fe20000000f00 */
[----:B------:R-:W-:-:S07]  /*1c50*/  IMAD.MOV.U32 R5, RZ, RZ, R17 ;  /* 0x000000ffff057224 */ /* 0x000fce00078e0011 */
[----:B------:R-:W-:-:S07]  /*1c60*/  LEPC R20, `(.L_x_45) ;  /* 0x000000001014794e */ /* 0x000fce0000000000 */
[----:B0-----:R-:W-:Y:S05]  /*1c70*/  CALL.ABS.NOINC R24 ;  /* 0x0000000018007343 */ /* 0x001fea0003c00000 */
.L_x_45:
[----:B------:R-:W0:Y:S01]  /*1c80*/  LDCU UR4, c[0x0][0x39c] ;  /* 0x00007380ff0477ac */ /* 0x000e220008000800 */
[----:B------:R-:W-:-:S05]  /*1c90*/  VIADD R2, R2, UR43 ;  /* 0x0000002b02027c36 */ /* 0x000fca0008000000 */
[----:B0-----:R-:W-:-:S13]  /*1ca0*/  ISETP.GE.AND P0, PT, R2, UR4, PT ;  /* 0x0000000402007c0c */ /* 0x001fda000bf06270 */
[----:B------:R-:W-:Y:S05]  /*1cb0*/  @!P0 BRA `(.L_x_46) ;  /* 0xffffffe400288947 */ /* 0x000fea000383ffff */
[----:B------:R-:W-:Y:S05]  /*1cc0*/  EXIT ;  /* 0x000000000000794d */ /* 0x000fea0003800000 */
        .weak           $__internal_0_$__cuda_sm3x_div_rn_noftz_f32_slowpath
        .type           $__internal_0_$__cuda_sm3x_div_rn_noftz_f32_slowpath,@function
        .size           $__internal_0_$__cuda_sm3x_div_rn_noftz_f32_slowpath,($_Z3antP17curandStateXORWOWPfPiiiiS2_S2_S2_$__internal_accurate_pow - $__internal_0_$__cuda_sm3x_div_rn_noftz_f32_slowpath)
$__internal_0_$__cuda_sm3x_div_rn_noftz_f32_slowpath:
[----:B------:R-:W-:Y:S01]  /*1cd0*/  SHF.R.U32.HI R34, RZ, 0x17, R11 ;  /* 0x00000017ff227819 */ /* 0x000fe2000001160b */
[----:B------:R-:W-:Y:S01]  /*1ce0*/  BSSY.RECONVERGENT B4, `(.L_x_47) ;  /* 0x0000062000047945 */ /* 0x000fe20003800200 */
[----:B------:R-:W-:Y:S02]  /*1cf0*/  SHF.R.U32.HI R0, RZ, 0x17, R42 ;  /* 0x00000017ff007819 */ /* 0x000fe4000001162a */
[----:B------:R-:W-:Y:S02]  /*1d00*/  LOP3.LUT R40, R34, 0xff, RZ, 0xc0, !PT ;  /* 0x000000ff22287812 */ /* 0x000fe400078ec0ff */
[----:B------:R-:W-:-:S03]  /*1d10*/  LOP3.LUT R38, R0, 0xff, RZ, 0xc0, !PT ;  /* 0x000000ff00267812 */ /* 0x000fc600078ec0ff */
[----:B------:R-:W-:Y:S02]  /*1d20*/  VIADD R35, R40, 0xffffffff ;  /* 0xffffffff28237836 */ /* 0x000fe40000000000 */
[----:B------:R-:W-:-:S03]  /*1d30*/  VIADD R0, R38, 0xffffffff ;  /* 0xffffffff26007836 */ /* 0x000fc60000000000 */
[----:B------:R-:W-:-:S04]  /*1d40*/  ISETP.GT.U32.AND P0, PT, R35, 0xfd, PT ;  /* 0x000000fd2300780c */ /* 0x000fc80003f04070 */
[----:B------:R-:W-:-:S13]  /*1d50*/  ISETP.GT.U32.OR P0, PT, R0, 0xfd, P0 ;  /* 0x000000fd0000780c */ /* 0x000fda0000704470 */
[----:B------:R-:W-:Y:S01]  /*1d60*/  @!P0 IMAD.MOV.U32 R34, RZ, RZ, RZ ;  /* 0x000000ffff228224 */ /* 0x000fe200078e00ff */
[----:B------:R-:W-:Y:S06]  /*1d70*/  @!P0 BRA `(.L_x_48) ;  /* 0x00000000005c8947 */ /* 0x000fec0003800000 */
[----:B------:R-:W-:Y:S02]  /*1d80*/  FSETP.GTU.FTZ.AND P0, PT, |R42|, +INF , PT ;  /* 0x7f8000002a00780b */ /* 0x000fe40003f1c200 */
[----:B------:R-:W-:-:S04]  /*1d90*/  FSETP.GTU.FTZ.AND P1, PT, |R11|, +INF , PT ;  /* 0x7f8000000b00780b */ /* 0x000fc80003f3c200 */
[----:B------:R-:W-:-:S13]  /*1da0*/  PLOP3.LUT P0, PT, P0, P1, PT, 0xf8, 0x8f ;  /* 0x00000000008f781c */ /* 0x000fda0000703f70 */
[----:B------:R-:W-:Y:S05]  /*1db0*/  @P0 BRA `(.L_x_49) ;  /* 0x00000004004c0947 */ /* 0x000fea0003800000 */
[----:B------:R-:W-:-:S13]  /*1dc0*/  LOP3.LUT P0, RZ, R11, 0x7fffffff, R42, 0xc8, !PT ;  /* 0x7fffffff0bff7812 */ /* 0x000fda000780c82a */
[----:B------:R-:W-:Y:S05]  /*1dd0*/  @!P0 BRA `(.L_x_50) ;  /* 0x00000004003c8947 */ /* 0x000fea0003800000 */
[C---:B------:R-:W-:Y:S02]  /*1de0*/  FSETP.NEU.FTZ.AND P3, PT, |R42|.reuse, +INF , PT ;  /* 0x7f8000002a00780b */ /* 0x040fe40003f7d200 */
[----:B------:R-:W-:Y:S02]  /*1df0*/  FSETP.NEU.FTZ.AND P1, PT, |R11|, +INF , PT ;  /* 0x7f8000000b00780b */ /* 0x000fe40003f3d200 */
[----:B------:R-:W-:-:S11]  /*1e00*/  FSETP.NEU.FTZ.AND P0, PT, |R42|, +INF , PT ;  /* 0x7f8000002a00780b */ /* 0x000fd60003f1d200 */
[----:B------:R-:W-:Y:S05]  /*1e10*/  @!P1 BRA !P3, `(.L_x_50) ;  /* 0x00000004002c9947 */ /* 0x000fea0005800000 */
[----:B------:R-:W-:-:S04]  /*1e20*/  LOP3.LUT P3, RZ, R42, 0x7fffffff, RZ, 0xc0, !PT ;  /* 0x7fffffff2aff7812 */ /* 0x000fc8000786c0ff */
[----:B------:R-:W-:-:S13]  /*1e30*/  PLOP3.LUT P1, PT, P1, P3, PT, 0x2f, 0xf2 ;  /* 0x0000000000f2781c */ /* 0x000fda0000f26577 */
[----:B------:R-:W-:Y:S05]  /*1e40*/  @P1 BRA `(.L_x_51) ;  /* 0x0000000400181947 */ /* 0x000fea0003800000 */
[----:B------:R-:W-:-:S04]  /*1e50*/  LOP3.LUT P1, RZ, R11, 0x7fffffff, RZ, 0xc0, !PT ;  /* 0x7fffffff0bff7812 */ /* 0x000fc8000782c0ff */
[----:B------:R-:W-:-:S13]  /*1e60*/  PLOP3.LUT P0, PT, P0, P1, PT, 0x2f, 0xf2 ;  /* 0x0000000000f2781c */ /* 0x000fda0000702577 */
[----:B------:R-:W-:Y:S05]  /*1e70*/  @P0 BRA `(.L_x_52) ;  /* 0x0000000400000947 */ /* 0x000fea0003800000 */
[----:B------:R-:W-:Y:S02]  /*1e80*/  ISETP.GE.AND P0, PT, R0, RZ, PT ;  /* 0x000000ff0000720c */ /* 0x000fe40003f06270 */
[----:B------:R-:W-:-:S11]  /*1e90*/  ISETP.GE.AND P1, PT, R35, RZ, PT ;  /* 0x000000ff2300720c */ /* 0x000fd60003f26270 */
[----:B------:R-:W-:Y:S02]  /*1ea0*/  @P0 IMAD.MOV.U32 R34, RZ, RZ, RZ ;  /* 0x000000ffff220224 */ /* 0x000fe400078e00ff */
[----:B------:R-:W-:Y:S01]  /*1eb0*/  @!P0 FFMA R42, R42, 1.84467440737095516160e+19, RZ ;  /* 0x5f8000002a2a8823 */ /* 0x000fe200000000ff */
[----:B------:R-:W-:Y:S02]  /*1ec0*/  @!P0 IMAD.MOV.U32 R34, RZ, RZ, -0x40 ;  /* 0xffffffc0ff228424 */ /* 0x000fe400078e00ff */
[----:B------:R-:W-:Y:S02]  /*1ed0*/  @!P1 FFMA R11, R11, 1.84467440737095516160e+19, RZ ;  /* 0x5f8000000b0b9823 */ /* 0x000fe400000000ff */
[----:B------:R-:W-:-:S07]  /*1ee0*/  @!P1 VIADD R34, R34, 0x40 ;  /* 0x0000004022229836 */ /* 0x000fce0000000000 */
.L_x_48:
[----:B------:R-:W-:Y:S01]  /*1ef0*/  LEA R0, R40, 0xc0800000, 0x17 ;  /* 0xc080000028007811 */ /* 0x000fe200078eb8ff */
[----:B------:R-:W-:Y:S04]  /*1f00*/  BSSY.RECONVERGENT B5, `(.L_x_53) ;  /* 0x0000036000057945 */ /* 0x000fe80003800200 */
[----:B------:R-:W-:Y:S01]  /*1f10*/  IMAD.IADD R35, R11, 0x1, -R0 ;  /* 0x000000010b237824 */ /* 0x000fe200078e0a00 */
[----:B------:R-:W-:-:S03]  /*1f20*/  IADD3 R11, PT, PT, R38, -0x7f, RZ ;  /* 0xffffff81260b7810 */ /* 0x000fc60007ffe0ff */
[----:B------:R0:W1:Y:S01]  /*1f30*/  MUFU.RCP R36, R35 ;  /* 0x0000002300247308 */ /* 0x0000620000001000 */
[----:B------:R-:W-:Y:S01]  /*1f40*/  FADD.FTZ R37, -R35, -RZ ;  /* 0x800000ff23257221 */ /* 0x000fe20000010100 */
[C---:B------:R-:W-:Y:S01]  /*1f50*/  IMAD R0, R11.reuse, -0x800000, R42 ;  /* 0xff8000000b007824 */ /* 0x040fe200078e022a */
[----:B0-----:R-:W-:-:S05]  /*1f60*/  IADD3 R35, PT, PT, R11, 0x7f, -R40 ;  /* 0x0000007f0b237810 */ /* 0x001fca0007ffe828 */
[----:B------:R-:W-:Y:S02]  /*1f70*/  IMAD.IADD R35, R35, 0x1, R34 ;  /* 0x0000000123237824 */ /* 0x000fe400078e0222 */
[----:B-1----:R-:W-:-:S04]  /*1f80*/  FFMA R39, R36, R37, 1 ;  /* 0x3f80000024277423 */ /* 0x002fc80000000025 */
[----:B------:R-:W-:-:S04]  /*1f90*/  FFMA R41, R36, R39, R36 ;  /* 0x0000002724297223 */ /* 0x000fc80000000024 */
[----:B------:R-:W-:-:S04]  /*1fa0*/  FFMA R36, R0, R41, RZ ;  /* 0x0000002900247223 */ /* 0x000fc800000000ff */
[----:B------:R-:W-:-:S04]  /*1fb0*/  FFMA R39, R37, R36, R0 ;  /* 0x0000002425277223 */ /* 0x000fc80000000000 */
[----:B------:R-:W-:-:S04]  /*1fc0*/  FFMA R36, R41, R39, R36 ;  /* 0x0000002729247223 */ /* 0x000fc80000000024 */
[----:B------:R-:W-:-:S04]  /*1fd0*/  FFMA R37, R37, R36, R0 ;  /* 0x0000002425257223 */ /* 0x000fc80000000000 */
[----:B------:R-:W-:-:S05]  /*1fe0*/  FFMA R0, R41, R37, R36 ;  /* 0x0000002529007223 */ /* 0x000fca0000000024 */
[----:B------:R-:W-:-:S04]  /*1ff0*/  SHF.R.U32.HI R11, RZ, 0x17, R0 ;  /* 0x00000017ff0b7819 */ /* 0x000fc80000011600 */
[----:B------:R-:W-:-:S05]  /*2000*/  LOP3.LUT R11, R11, 0xff, RZ, 0xc0, !PT ;  /* 0x000000ff0b0b7812 */ /* 0x000fca00078ec0ff */
[----:B------:R-:W-:-:S04]  /*2010*/  IMAD.IADD R38, R11, 0x1, R35 ;  /* 0x000000010b267824 */ /* 0x000fc800078e0223 */
[----:B------:R-:W-:-:S05]  /*2020*/  VIADD R11, R38, 0xffffffff ;  /* 0xffffffff260b7836 */ /* 0x000fca0000000000 */
[----:B------:R-:W-:-:S13]  /*2030*/  ISETP.GE.U32.AND P0, PT, R11, 0xfe, PT ;  /* 0x000000fe0b00780c */ /* 0x000fda0003f06070 */
[----:B------:R-:W-:Y:S05]  /*2040*/  @!P0 BRA `(.L_x_54) ;  /* 0x0000000000808947 */ /* 0x000fea0003800000 */
[----:B------:R-:W-:-:S13]  /*2050*/  ISETP.GT.AND P0, PT, R38, 0xfe, PT ;  /* 0x000000fe2600780c */ /* 0x000fda0003f04270 */
[----:B------:R-:W-:Y:S05]  /*2060*/  @P0 BRA `(.L_x_55) ;  /* 0x00000000006c0947 */ /* 0x000fea0003800000 */
[----:B------:R-:W-:-:S13]  /*2070*/  ISETP.GE.AND P0, PT, R38, 0x1, PT ;  /* 0x000000012600780c */ /* 0x000fda0003f06270 */
[----:B------:R-:W-:Y:S05]  /*2080*/  @P0 BRA `(.L_x_56) ;  /* 0x0000000000740947 */ /* 0x000fea0003800000 */
[----:B------:R-:W-:Y:S02]  /*2090*/  ISETP.GE.AND P0, PT, R38, -0x18, PT ;  /* 0xffffffe82600780c */ /* 0x000fe40003f06270 */
[----:B------:R-:W-:-:S11]  /*20a0*/  LOP3.LUT R0, R0, 0x80000000, RZ, 0xc0, !PT ;  /* 0x8000000000007812 */ /* 0x000fd600078ec0ff */
[----:B------:R-:W-:Y:S05]  /*20b0*/  @!P0 BRA `(.L_x_56) ;  /* 0x0000000000688947 */ /* 0x000fea0003800000 */
[CCC-:B------:R-:W-:Y:S01]  /*20c0*/  FFMA.RZ R11, R41.reuse, R37.reuse, R36.reuse ;  /* 0x00000025290b7223 */ /* 0x1c0fe2000000c024 */
[-CC-:B------:R-:W-:Y:S01]  /*20d0*/  FFMA.RM R34, R41, R37.reuse, R36.reuse ;  /* 0x0000002529227223 */ /* 0x180fe20000004024 */
[C---:B------:R-:W-:Y:S02]  /*20e0*/  ISETP.NE.AND P3, PT, R38.reuse, RZ, PT ;  /* 0x000000ff2600720c */ /* 0x040fe40003f65270 */
[C---:B------:R-:W-:Y:S02]  /*20f0*/  ISETP.NE.AND P1, PT, R38.reuse, RZ, PT ;  /* 0x000000ff2600720c */ /* 0x040fe40003f25270 */
[----:B------:R-:W-:Y:S01]  /*2100*/  LOP3.LUT R35, R11, 0x7fffff, RZ, 0xc0, !PT ;  /* 0x007fffff0b237812 */ /* 0x000fe200078ec0ff */
[----:B------:R-:W-:Y:S01]  /*2110*/  FFMA.RP R11, R41, R37, R36 ;  /* 0x00000025290b7223 */ /* 0x000fe20000008024 */
[----:B------:R-:W-:Y:S02]  /*2120*/  VIADD R36, R38, 0x20 ;  /* 0x0000002026247836 */ /* 0x000fe40000000000 */
[----:B------:R-:W-:Y:S01]  /*2130*/  LOP3.LUT R35, R35, 0x800000, RZ, 0xfc, !PT ;  /* 0x0080000023237812 */ /* 0x000fe200078efcff */
[----:B------:R-:W-:Y:S01]  /*2140*/  IMAD.MOV R37, RZ, RZ, -R38 ;  /* 0x000000ffff257224 */ /* 0x000fe200078e0a26 */
[----:B------:R-:W-:-:S02]  /*2150*/  FSETP.NEU.FTZ.AND P0, PT, R11, R34, PT ;  /* 0x000000220b00720b */ /* 0x000fc40003f1d000 */
[----:B------:R-:W-:Y:S02]  /*2160*/  SHF.L.U32 R36, R35, R36, RZ ;  /* 0x0000002423247219 */ /* 0x000fe400000006ff */
[----:B------:R-:W-:Y:S02]  /*2170*/  SEL R34, R37, RZ, P3 ;  /* 0x000000ff25227207 */ /* 0x000fe40001800000 */
[----:B------:R-:W-:Y:S02]  /*2180*/  ISETP.NE.AND P1, PT, R36, RZ, P1 ;  /* 0x000000ff2400720c */ /* 0x000fe40000f25270 */
[----:B------:R-:W-:Y:S02]  /*2190*/  SHF.R.U32.HI R34, RZ, R34, R35 ;  /* 0x00000022ff227219 */ /* 0x000fe40000011623 */
[----:B------:R-:W-:Y:S02]  /*21a0*/  PLOP3.LUT P0, PT, P0, P1, PT, 0xf8, 0x8f ;  /* 0x00000000008f781c */ /* 0x000fe40000703f70 */
[----:B------:R-:W-:-:S02]  /*21b0*/  SHF.R.U32.HI R36, RZ, 0x1, R34 ;  /* 0x00000001ff247819 */ /* 0x000fc40000011622 */
[----:B------:R-:W-:-:S04]  /*21c0*/  SEL R11, RZ, 0x1, !P0 ;  /* 0x00000001ff0b7807 */ /* 0x000fc80004000000 */
[----:B------:R-:W-:-:S04]  /*21d0*/  LOP3.LUT R11, R11, 0x1, R36, 0xf8, !PT ;  /* 0x000000010b0b7812 */ /* 0x000fc800078ef824 */
[----:B------:R-:W-:-:S05]  /*21e0*/  LOP3.LUT R11, R11, R34, RZ, 0xc0, !PT ;  /* 0x000000220b0b7212 */ /* 0x000fca00078ec0ff */
[----:B------:R-:W-:-:S05]  /*21f0*/  IMAD.IADD R11, R36, 0x1, R11 ;  /* 0x00000001240b7824 */ /* 0x000fca00078e020b */
[----:B------:R-:W-:Y:S01]  /*2200*/  LOP3.LUT R0, R11, R0, RZ, 0xfc, !PT ;  /* 0x000000000b007212 */ /* 0x000fe200078efcff */
[----:B------:R-:W-:Y:S06]  /*2210*/  BRA `(.L_x_56) ;  /* 0x0000000000107947 */ /* 0x000fec0003800000 */
.L_x_55:
[----:B------:R-:W-:-:S04]  /*2220*/  LOP3.LUT R0, R0, 0x80000000, RZ, 0xc0, !PT ;  /* 0x8000000000007812 */ /* 0x000fc800078ec0ff */
[----:B------:R-:W-:Y:S01]  /*2230*/  LOP3.LUT R0, R0, 0x7f800000, RZ, 0xfc, !PT ;  /* 0x7f80000000007812 */ /* 0x000fe200078efcff */
[----:B------:R-:W-:Y:S06]  /*2240*/  BRA `(.L_x_56) ;  /* 0x0000000000047947 */ /* 0x000fec0003800000 */
.L_x_54:
[----:B------:R-:W-:-:S07]  /*2250*/  IMAD R0, R35, 0x800000, R0 ;  /* 0x0080000023007824 */ /* 0x000fce00078e0200 */
.L_x_56:
[----:B------:R-:W-:Y:S05]  /*2260*/  BSYNC.RECONVERGENT B5 ;  /* 0x0000000000057941 */ /* 0x000fea0003800200 */
.L_x_53:
[----:B------:R-:W-:Y:S05]  /*2270*/  BRA `(.L_x_57) ;  /* 0x0000000000207947 */ /* 0x000fea0003800000 */
.L_x_52:
[----:B------:R-:W-:-:S04]  /*2280*/  LOP3.LUT R0, R11, 0x80000000, R42, 0x48, !PT ;  /* 0x800000000b007812 */ /* 0x000fc800078e482a */
[----:B------:R-:W-:Y:S01]  /*2290*/  LOP3.LUT R0, R0, 0x7f800000, RZ, 0xfc, !PT ;  /* 0x7f80000000007812 */ /* 0x000fe200078efcff */
[----:B------:R-:W-:Y:S06]  /*22a0*/  BRA `(.L_x_57) ;  /* 0x0000000000147947 */ /* 0x000fec0003800000 */
.L_x_51:
[----:B------:R-:W-:Y:S01]  /*22b0*/  LOP3.LUT R0, R11, 0x80000000, R42, 0x48, !PT ;  /* 0x800000000b007812 */ /* 0x000fe200078e482a */
[----:B------:R-:W-:Y:S06]  /*22c0*/  BRA `(.L_x_57) ;  /* 0x00000000000c7947 */ /* 0x000fec0003800000 */
.L_x_50:
[----:B------:R-:W0:Y:S01]  /*22d0*/  MUFU.RSQ R0, -QNAN ;  /* 0xffc0000000007908 */ /* 0x000e220000001400 */
[----:B------:R-:W-:Y:S05]  /*22e0*/  BRA `(.L_x_57) ;  /* 0x0000000000047947 */ /* 0x000fea0003800000 */
.L_x_49:
[----:B------:R-:W-:-:S07]  /*22f0*/  FADD.FTZ R0, R42, R11 ;  /* 0x0000000b2a007221 */ /* 0x000fce0000010000 */
.L_x_57:
[----:B------:R-:W-:Y:S05]  /*2300*/  BSYNC.RECONVERGENT B4 ;  /* 0x0000000000047941 */ /* 0x000fea0003800200 */
.L_x_47:
[----:B------:R-:W-:Y:S02]  /*2310*/  IMAD.MOV.U32 R34, RZ, RZ, R12 ;  /* 0x000000ffff227224 */ /* 0x000fe400078e000c */
[----:B------:R-:W-:-:S04]  /*2320*/  IMAD.MOV.U32 R35, RZ, RZ, 0x0 ;  /* 0x00000000ff237424 */ /* 0x000fc800078e00ff */
[----:B0-----:R-:W-:Y:S05]  /*2330*/  RET.REL.NODEC R34 `(_Z3antP17curandStateXORWOWPfPiiiiS2_S2_S2_) ;  /* 0xffffffdc22307950 */ /* 0x001fea0003c3ffff */
        .type           $_Z3antP17curandStateXORWOWPfPiiiiS2_S2_S2_$__internal_accurate_pow,@function
        .size           $_Z3antP17curandStateXORWOWPfPiiiiS2_S2_S2_$__internal_accurate_pow,(.L_x_129 - $_Z3antP17curandStateXORWOWPfPiiiiS2_S2_S2_$__internal_accurate_pow)
$_Z3antP17curandStateXORWOWPfPiiiiS2_S2_S2_$__internal_accurate_pow:
[----:B------:R-:W-:Y:S01]  /*2340*/  ISETP.GT.U32.AND P0, PT, R53, 0xfffff, PT ;  /* 0x000fffff3500780c */ /* 0x000fe20003f04070 */
[----:B------:R-:W-:Y:S01]  /*2350*/  IMAD.MOV.U32 R12, RZ, RZ, R53 ;  /* 0x000000ffff0c7224 */ /* 0x000fe200078e0035 */
[----:B------:R-:W-:Y:S01]  /*2360*/  MOV R33, R53 ;  /* 0x0000003500217202 */ /* 0x000fe20000000f00 */
[----:B------:R-:W-:Y:S01]  /*2370*/  IMAD.MOV.U32 R40, RZ, RZ, R32 ;  /* 0x000000ffff287224 */ /* 0x000fe200078e0020 */
[----:B------:R-:W-:Y:S01]  /*2380*/  UMOV UR4, 0x7d2cafe2 ;  /* 0x7d2cafe200047882 */ /* 0x000fe20000000000 */
[----:B------:R-:W-:Y:S01]  /*2390*/  IMAD.MOV.U32 R34, RZ, RZ, RZ ;  /* 0x000000ffff227224 */ /* 0x000fe200078e00ff */
[----:B------:R-:W-:Y:S01]  /*23a0*/  UMOV UR5, 0x3eb0f5ff ;  /* 0x3eb0f5ff00057882 */ /* 0x000fe20000000000 */
[----:B------:R-:W-:Y:S01]  /*23b0*/  UMOV UR6, 0x3b39803f ;  /* 0x3b39803f00067882 */ /* 0x000fe20000000000 */
[----:B------:R-:W-:-:S05]  /*23c0*/  UMOV UR7, 0x3c7abc9e ;  /* 0x3c7abc9e00077882 */ /* 0x000fca0000000000 */
[----:B------:R-:W-:-:S10]  /*23d0*/  @!P0 DMUL R38, R32, 1.80143985094819840000e+16 ;  /* 0x4350000020268828 */ /* 0x000fd40000000000 */
[----:B------:R-:W-:Y:S02]  /*23e0*/  @!P0 IMAD.MOV.U32 R12, RZ, RZ, R39 ;  /* 0x000000ffff0c8224 */ /* 0x000fe400078e0027 */
[----:B------:R-:W-:-:S03]  /*23f0*/  @!P0 IMAD.MOV.U32 R40, RZ, RZ, R38 ;  /* 0x000000ffff288224 */ /* 0x000fc600078e0026 */
[----:B------:R-:W-:-:S04]  /*2400*/  LOP3.LUT R12, R12, 0x800fffff, RZ, 0xc0, !PT ;  /* 0x800fffff0c0c7812 */ /* 0x000fc800078ec0ff */
[----:B------:R-:W-:Y:S02]  /*2410*/  LOP3.LUT R41, R12, 0x3ff00000, RZ, 0xfc, !PT ;  /* 0x3ff000000c297812 */ /* 0x000fe400078efcff */
[----:B------:R-:W-:Y:S02]  /*2420*/  SHF.R.U32.HI R12, RZ, 0x14, R53 ;  /* 0x00000014ff0c7819 */ /* 0x000fe40000011635 */
[----:B------:R-:W-:Y:S02]  /*2430*/  ISETP.GE.U32.AND P1, PT, R41, 0x3ff6a09f, PT ;  /* 0x3ff6a09f2900780c */ /* 0x000fe40003f26070 */
[----:B------:R-:W-:-:S11]  /*2440*/  @!P0 LEA.HI R12, R39, 0xffffffca, RZ, 0xc ;  /* 0xffffffca270c8811 */ /* 0x000fd600078f60ff */
[----:B------:R-:W-:-:S04]  /*2450*/  @P1 VIADD R33, R41, 0xfff00000 ;  /* 0xfff0000029211836 */ /* 0x000fc80000000000 */
[----:B------:R-:W-:-:S06]  /*2460*/  @P1 IMAD.MOV.U32 R41, RZ, RZ, R33 ;  /* 0x000000ffff291224 */ /* 0x000fcc00078e0021 */
[C---:B------:R-:W-:Y:S02]  /*2470*/  DADD R46, R40.reuse, 1 ;  /* 0x3ff00000282e7429 */ /* 0x040fe40000000000 */
[----:B------:R-:W-:-:S04]  /*2480*/  DADD R40, R40, -1 ;  /* 0xbff0000028287429 */ /* 0x000fc80000000000 */
[----:B------:R-:W0:Y:S02]  /*2490*/  MUFU.RCP64H R35, R47 ;  /* 0x0000002f00237308 */ /* 0x000e240000001800 */
[----:B0-----:R-:W-:-:S08]  /*24a0*/  DFMA R32, -R46, R34, 1 ;  /* 0x3ff000002e20742b */ /* 0x001fd00000000122 */
[----:B------:R-:W-:-:S08]  /*24b0*/  DFMA R32, R32, R32, R32 ;  /* 0x000000202020722b */ /* 0x000fd00000000020 */
[----:B------:R-:W-:Y:S01]  /*24c0*/  DFMA R32, R34, R32, R34 ;  /* 0x000000202220722b */ /* 0x000fe20000000022 */
[----:B------:R-:W-:Y:S02]  /*24d0*/  IMAD.MOV.U32 R34, RZ, RZ, 0x41ad3b5a ;  /* 0x41ad3b5aff227424 */ /* 0x000fe400078e00ff */
[----:B------:R-:W-:-:S05]  /*24e0*/  IMAD.MOV.U32 R35, RZ, RZ, 0x3ed0f5d2 ;  /* 0x3ed0f5d2ff237424 */ /* 0x000fca00078e00ff */
[----:B------:R-:W-:-:S08]  /*24f0*/  DMUL R36, R40, R32 ;  /* 0x0000002028247228 */ /* 0x000fd00000000000 */
[----:B------:R-:W-:-:S08]  /*2500*/  DFMA R36, R40, R32, R36 ;  /* 0x000000202824722b */ /* 0x000fd00000000024 */
[----:B------:R-:W-:-:S08]  /*2510*/  DMUL R50, R36, R36 ;  /* 0x0000002424327228 */ /* 0x000fd00000000000 */
[----:B------:R-:W-:Y:S01]  /*2520*/  DFMA R34, R50, UR4, R34 ;  /* 0x0000000432227c2b */ /* 0x000fe20008000022 */
[----:B------:R-:W-:Y:S01]  /*2530*/  UMOV UR4, 0x75488a3f ;  /* 0x75488a3f00047882 */ /* 0x000fe20000000000 */
[----:B------:R-:W-:-:S06]  /*2540*/  UMOV UR5, 0x3ef3b20a ;  /* 0x3ef3b20a00057882 */ /* 0x000fcc0000000000 */
[----:B------:R-:W-:Y:S01]  /*2550*/  DFMA R48, R50, R34, UR4 ;  /* 0x0000000432307e2b */ /* 0x000fe20008000022 */
[----:B------:R-:W-:Y:S01]  /*2560*/  UMOV UR4, 0xe4faecd5 ;  /* 0xe4faecd500047882 */ /* 0x000fe20000000000 */
[----:B------:R-:W-:Y:S01]  /*2570*/  UMOV UR5, 0x3f1745cd ;  /* 0x3f1745cd00057882 */ /* 0x000fe20000000000 */
[----:B------:R-:W-:-:S05]  /*2580*/  DADD R34, R40, -R36 ;  /* 0x0000000028227229 */ /* 0x000fca0000000824 */
[----:B------:R-:W-:Y:S01]  /*2590*/  DFMA R48, R50, R48, UR4 ;  /* 0x0000000432307e2b */ /* 0x000fe20008000030 */
[----:B------:R-:W-:Y:S01]  /*25a0*/  UMOV UR4, 0x258a578b ;  /* 0x258a578b00047882 */ /* 0x000fe20000000000 */
[----:B------:R-:W-:Y:S01]  /*25b0*/  UMOV UR5, 0x3f3c71c7 ;  /* 0x3f3c71c700057882 */ /* 0x000fe20000000000 */
[----:B------:R-:W-:-:S05]  /*25c0*/  DADD R34, R34, R34 ;  /* 0x0000000022227229 */ /* 0x000fca0000000022 */
[----:B------:R-:W-:Y:S01]  /*25d0*/  DFMA R48, R50, R48, UR4 ;  /* 0x0000000432307e2b */ /* 0x000fe20008000030 */
[----:B------:R-:W-:Y:S01]  /*25e0*/  UMOV UR4, 0x9242b910 ;  /* 0x9242b91000047882 */ /* 0x000fe20000000000 */
[----:B------:R-:W-:Y:S01]  /*25f0*/  UMOV UR5, 0x3f624924 ;  /* 0x3f62492400057882 */ /* 0x000fe20000000000 */
[----:B------:R-:W-:-:S05]  /*2600*/  DFMA R34, R40, -R36, R34 ;  /* 0x800000242822722b */ /* 0x000fca0000000022 */
[----:B------:R-:W-:Y:S01]  /*2610*/  DFMA R48, R50, R48, UR4 ;  /* 0x0000000432307e2b */ /* 0x000fe20008000030 */
[----:B------:R-:W-:Y:S01]  /*2620*/  UMOV UR4, 0x99999dfb ;  /* 0x99999dfb00047882 */ /* 0x000fe20000000000 */
[----:B------:R-:W-:Y:S01]  /*2630*/  UMOV UR5, 0x3f899999 ;  /* 0x3f89999900057882 */ /* 0x000fe20000000000 */
[----:B------:R-:W-:-:S05]  /*2640*/  DMUL R34, R32, R34 ;  /* 0x0000002220227228 */ /* 0x000fca0000000000 */
[----:B------:R-:W-:Y:S01]  /*2650*/  DFMA R48, R50, R48, UR4 ;  /* 0x0000000432307e2b */ /* 0x000fe20008000030 */
[----:B------:R-:W-:Y:S01]  /*2660*/  UMOV UR4, 0x55555555 ;  /* 0x5555555500047882 */ /* 0x000fe20000000000 */
[----:B------:R-:W-:-:S03]  /*2670*/  UMOV UR5, 0x3fb55555 ;  /* 0x3fb5555500057882 */ /* 0x000fc60000000000 */
[----:B------:R-:W-:Y:S01]  /*2680*/  IADD3 R33, PT, PT, R35, 0x100000, RZ ;  /* 0x0010000023217810 */ /* 0x000fe20007ffe0ff */
[----:B------:R-:W-:Y:S02]  /*2690*/  IMAD.MOV.U32 R32, RZ, RZ, R34 ;  /* 0x000000ffff207224 */ /* 0x000fe400078e0022 */
[----:B------:R-:W-:-:S08]  /*26a0*/  DFMA R46, R50, R48, UR4 ;  /* 0x00000004322e7e2b */ /* 0x000fd00008000030 */
[----:B------:R-:W-:Y:S01]  /*26b0*/  DADD R40, -R46, UR4 ;  /* 0x000000042e287e29 */ /* 0x000fe20008000100 */
[----:B------:R-:W-:Y:S01]  /*26c0*/  UMOV UR4, 0xb9e7b0 ;  /* 0x00b9e7b000047882 */ /* 0x000fe20000000000 */
[----:B------:R-:W-:-:S06]  /*26d0*/  UMOV UR5, 0x3c46a4cb ;  /* 0x3c46a4cb00057882 */ /* 0x000fcc0000000000 */
[----:B------:R-:W-:Y:S02]  /*26e0*/  DFMA R40, R50, R48, R40 ;  /* 0x000000303228722b */ /* 0x000fe40000000028 */
[----:B------:R-:W-:-:S06]  /*26f0*/  DMUL R50, R36, R36 ;  /* 0x0000002424327228 */ /* 0x000fcc0000000000 */
[----:B------:R-:W-:Y:S01]  /*2700*/  DADD R40, R40, -UR4 ;  /* 0x8000000428287e29 */ /* 0x000fe20008000000 */
[----:B------:R-:W-:Y:S01]  /*2710*/  UMOV UR4, 0x80000000 ;  /* 0x8000000000047882 */ /* 0x000fe20000000000 */
[C---:B------:R-:W-:Y:S01]  /*2720*/  DFMA R48, R36.reuse, R36, -R50 ;  /* 0x000000242430722b */ /* 0x040fe20000000832 */
[----:B------:R-:W-:Y:S01]  /*2730*/  UMOV UR5, 0x43300000 ;  /* 0x4330000000057882 */ /* 0x000fe20000000000 */
[----:B------:R-:W-:-:S06]  /*2740*/  DMUL R38, R36, R50 ;  /* 0x0000003224267228 */ /* 0x000fcc0000000000 */
[C---:B------:R-:W-:Y:S02]  /*2750*/  DFMA R32, R36.reuse, R32, R48 ;  /* 0x000000202420722b */ /* 0x040fe40000000030 */
[----:B------:R-:W-:-:S08]  /*2760*/  DFMA R48, R36, R50, -R38 ;  /* 0x000000322430722b */ /* 0x000fd00000000826 */
[----:B------:R-:W-:Y:S02]  /*2770*/  DFMA R50, R34, R50, R48 ;  /* 0x000000322232722b */ /* 0x000fe40000000030 */
[----:B------:R-:W-:-:S06]  /*2780*/  DADD R48, R46, R40 ;  /* 0x000000002e307229 */ /* 0x000fcc0000000028 */
[----:B------:R-:W-:Y:S02]  /*2790*/  DFMA R32, R36, R32, R50 ;  /* 0x000000202420722b */ /* 0x000fe40000000032 */
[----:B------:R-:W-:-:S08]  /*27a0*/  DADD R46, R46, -R48 ;  /* 0x000000002e2e7229 */ /* 0x000fd00000000830 */
[----:B------:R-:W-:Y:S02]  /*27b0*/  DADD R50, R40, R46 ;  /* 0x0000000028327229 */ /* 0x000fe4000000002e */
[----:B------:R-:W-:-:S08]  /*27c0*/  DMUL R40, R48, R38 ;  /* 0x0000002630287228 */ /* 0x000fd00000000000 */
[----:B------:R-:W-:-:S08]  /*27d0*/  DFMA R46, R48, R38, -R40 ;  /* 0x00000026302e722b */ /* 0x000fd00000000828 */
[----:B------:R-:W-:-:S08]  /*27e0*/  DFMA R32, R48, R32, R46 ;  /* 0x000000203020722b */ /* 0x000fd0000000002e */
[----:B------:R-:W-:-:S08]  /*27f0*/  DFMA R50, R50, R38, R32 ;  /* 0x000000263232722b */ /* 0x000fd00000000020 */
[----:B------:R-:W-:-:S08]  /*2800*/  DADD R38, R40, R50 ;  /* 0x0000000028267229 */ /* 0x000fd00000000032 */
[--C-:B------:R-:W-:Y:S02]  /*2810*/  DADD R32, R36, R38.reuse ;  /* 0x0000000024207229 */ /* 0x100fe40000000026 */
[----:B------:R-:W-:-:S06]  /*2820*/  DADD R40, R40, -R38 ;  /* 0x0000000028287229 */ /* 0x000fcc0000000826 */
[----:B------:R-:W-:Y:S02]  /*2830*/  DADD R36, R36, -R32 ;  /* 0x0000000024247229 */ /* 0x000fe40000000820 */
[----:B------:R-:W-:-:S06]  /*2840*/  DADD R40, R50, R40 ;  /* 0x0000000032287229 */ /* 0x000fcc0000000028 */
[----:B------:R-:W-:-:S08]  /*2850*/  DADD R36, R38, R36 ;  /* 0x0000000026247229 */ /* 0x000fd00000000024 */
[----:B------:R-:W-:Y:S01]  /*2860*/  DADD R40, R40, R36 ;  /* 0x0000000028287229 */ /* 0x000fe20000000024 */
[C---:B------:R-:W-:Y:S02]  /*2870*/  VIADD R36, R12.reuse, 0xfffffc01 ;  /* 0xfffffc010c247836 */ /* 0x040fe40000000000 */
[----:B------:R-:W-:Y:S02]  /*2880*/  @P1 VIADD R36, R12, 0xfffffc02 ;  /* 0xfffffc020c241836 */ /* 0x000fe40000000000 */
[----:B------:R-:W-:-:S03]  /*2890*/  IMAD.MOV.U32 R37, RZ, RZ, 0x43300000 ;  /* 0x43300000ff257424 */ /* 0x000fc600078e00ff */
[----:B------:R-:W-:Y:S01]  /*28a0*/  DADD R40, R34, R40 ;  /* 0x0000000022287229 */ /* 0x000fe20000000028 */
[----:B------:R-:W-:-:S06]  /*28b0*/  LOP3.LUT R36, R36, 0x80000000, RZ, 0x3c, !PT ;  /* 0x8000000024247812 */ /* 0x000fcc00078e3cff */
[----:B------:R-:W-:Y:S01]  /*28c0*/  DADD R36, R36, -UR4 ;  /* 0x8000000424247e29 */ /* 0x000fe20008000000 */
[----:B------:R-:W-:Y:S01]  /*28d0*/  UMOV UR4, 0xfefa39ef ;  /* 0xfefa39ef00047882 */ /* 0x000fe20000000000 */
[----:B------:R-:W-:Y:S01]  /*28e0*/  DADD R38, R32, R40 ;  /* 0x0000000020267229 */ /* 0x000fe20000000028 */
[----:B------:R-:W-:-:S07]  /*28f0*/  UMOV UR5, 0x3fe62e42 ;  /* 0x3fe62e4200057882 */ /* 0x000fce0000000000 */
[--C-:B------:R-:W-:Y:S02]  /*2900*/  DFMA R34, R36, UR4, R38.reuse ;  /* 0x0000000424227c2b */ /* 0x100fe40008000026 */
[----:B------:R-:W-:-:S06]  /*2910*/  DADD R46, R32, -R38 ;  /* 0x00000000202e7229 */ /* 0x000fcc0000000826 */
[----:B------:R-:W-:Y:S02]  /*2920*/  DFMA R32, R36, -UR4, R34 ;  /* 0x8000000424207c2b */ /* 0x000fe40008000022 */
[----:B------:R-:W-:Y:S01]  /*2930*/  DADD R46, R40, R46 ;  /* 0x00000000282e7229 */ /* 0x000fe2000000002e */
[----:B------:R-:W-:Y:S02]  /*2940*/  IMAD.MOV.U32 R41, RZ, RZ, R11 ;  /* 0x000000ffff297224 */ /* 0x000fe400078e000b */
[----:B------:R-:W-:-:S03]  /*2950*/  IMAD.MOV.U32 R40, RZ, RZ, R8 ;  /* 0x000000ffff287224 */ /* 0x000fc600078e0008 */
[----:B------:R-:W-:Y:S01]  /*2960*/  DADD R32, -R38, R32 ;  /* 0x0000000026207229 */ /* 0x000fe20000000120 */
[C---:B------:R-:W-:Y:S01]  /*2970*/  IMAD.SHL.U32 R12, R41.reuse, 0x2, RZ ;  /* 0x00000002290c7824 */ /* 0x040fe200078e00ff */
[----:B------:R-:W-:-:S04]  /*2980*/  LOP3.LUT R11, R41, 0xff0fffff, RZ, 0xc0, !PT ;  /* 0xff0fffff290b7812 */ /* 0x000fc800078ec0ff */
[----:B------:R-:W-:Y:S02]  /*2990*/  ISETP.GT.U32.AND P0, PT, R12, -0x2000001, PT ;  /* 0xfdffffff0c00780c */ /* 0x000fe40003f04070 */
[----:B------:R-:W-:Y:S02]  /*29a0*/  DADD R32, R46, -R32 ;  /* 0x000000002e207229 */ /* 0x000fe40000000820 */
[----:B------:R-:W-:-:S06]  /*29b0*/  SEL R41, R11, R41, P0 ;  /* 0x000000290b297207 */ /* 0x000fcc0000000000 */
[----:B------:R-:W-:-:S08]  /*29c0*/  DFMA R36, R36, UR6, R32 ;  /* 0x0000000624247c2b */ /* 0x000fd00008000020 */
[----:B------:R-:W-:-:S08]  /*29d0*/  DADD R32, R34, R36 ;  /* 0x0000000022207229 */ /* 0x000fd00000000024 */
[----:B------:R-:W-:Y:S02]  /*29e0*/  DADD R34, R34, -R32 ;  /* 0x0000000022227229 */ /* 0x000fe40000000820 */
[----:B------:R-:W-:-:S06]  /*29f0*/  DMUL R46, R32, R40 ;  /* 0x00000028202e7228 */ /* 0x000fcc0000000000 */
[----:B------:R-:W-:Y:S02]  /*2a00*/  DADD R34, R36, R34 ;  /* 0x0000000024227229 */ /* 0x000fe40000000022 */
[----:B------:R-:W-:-:S08]  /*2a10*/  DFMA R32, R32, R40, -R46 ;  /* 0x000000282020722b */ /* 0x000fd0000000082e */
[----:B------:R-:W-:Y:S01]  /*2a20*/  DFMA R40, R34, R40, R32 ;  /* 0x000000282228722b */ /* 0x000fe20000000020 */
[----:B------:R-:W-:Y:S02]  /*2a30*/  IMAD.MOV.U32 R32, RZ, RZ, 0x652b82fe ;  /* 0x652b82feff207424 */ /* 0x000fe400078e00ff */
[----:B------:R-:W-:-:S05]  /*2a40*/  IMAD.MOV.U32 R33, RZ, RZ, 0x3ff71547 ;  /* 0x3ff71547ff217424 */ /* 0x000fca00078e00ff */
[----:B------:R-:W-:-:S08]  /*2a50*/  DADD R34, R46, R40 ;  /* 0x000000002e227229 */ /* 0x000fd00000000028 */
[----:B------:R-:W-:Y:S02]  /*2a60*/  DFMA R32, R34, R32, 6.75539944105574400000e+15 ;  /* 0x433800002220742b */ /* 0x000fe40000000020 */
[----:B------:R-:W-:Y:S01]  /*2a70*/  FSETP.GEU.AND P0, PT, |R35|, 4.1917929649353027344, PT ;  /* 0x4086232b2300780b */ /* 0x000fe20003f0e200 */
[----:B------:R-:W-:-:S05]  /*2a80*/  DADD R46, R46, -R34 ;  /* 0x000000002e2e7229 */ /* 0x000fca0000000822 */
[----:B------:R-:W-:-:S03]  /*2a90*/  DADD R36, R32, -6.75539944105574400000e+15 ;  /* 0xc338000020247429 */ /* 0x000fc60000000000 */
[----:B------:R-:W-:-:S05]  /*2aa0*/  DADD R40, R40, R46 ;  /* 0x0000000028287229 */ /* 0x000fca000000002e */
[----:B------:R-:W-:Y:S01]  /*2ab0*/  DFMA R38, R36, -UR4, R34 ;  /* 0x8000000424267c2b */ /* 0x000fe20008000022 */
[----:B------:R-:W-:Y:S01]  /*2ac0*/  UMOV UR4, 0x3b39803f ;  /* 0x3b39803f00047882 */ /* 0x000fe20000000000 */
[----:B------:R-:W-:-:S06]  /*2ad0*/  UMOV UR5, 0x3c7abc9e ;  /* 0x3c7abc9e00057882 */ /* 0x000fcc0000000000 */
[----:B------:R-:W-:Y:S01]  /*2ae0*/  DFMA R38, R36, -UR4, R38 ;  /* 0x8000000424267c2b */ /* 0x000fe20008000026 */
[----:B------:R-:W-:Y:S01]  /*2af0*/  UMOV UR4, 0x69ce2bdf ;  /* 0x69ce2bdf00047882 */ /* 0x000fe20000000000 */
[----:B------:R-:W-:Y:S01]  /*2b00*/  MOV R36, 0xfca213ea ;  /* 0xfca213ea00247802 */ /* 0x000fe20000000f00 */
[----:B------:R-:W-:Y:S01]  /*2b10*/  IMAD.MOV.U32 R37, RZ, RZ, 0x3e928af3 ;  /* 0x3e928af3ff257424 */ /* 0x000fe200078e00ff */
[----:B------:R-:W-:-:S05]  /*2b20*/  UMOV UR5, 0x3e5ade15 ;  /* 0x3e5ade1500057882 */ /* 0x000fca0000000000 */
[----:B------:R-:W-:Y:S01]  /*2b30*/  DFMA R36, R38, UR4, R36 ;  /* 0x0000000426247c2b */ /* 0x000fe20008000024 */
[----:B------:R-:W-:Y:S01]  /*2b40*/  UMOV UR4, 0x62401315 ;  /* 0x6240131500047882 */ /* 0x000fe20000000000 */
[----:B------:R-:W-:-:S06]  /*2b50*/  UMOV UR5, 0x3ec71dee ;  /* 0x3ec71dee00057882 */ /* 0x000fcc0000000000 */
[----:B------:R-:W-:Y:S01]  /*2b60*/  DFMA R36, R38, R36, UR4 ;  /* 0x0000000426247e2b */ /* 0x000fe20008000024 */
        /* <DEDUP_REMOVED lines=20> */
[----:B------:R-:W-:-:S08]  /*2cb0*/  DFMA R36, R38, R36, UR4 ;  /* 0x0000000426247e2b */ /* 0x000fd00008000024 */
[----:B------:R-:W-:-:S08]  /*2cc0*/  DFMA R36, R38, R36, 1 ;  /* 0x3ff000002624742b */ /* 0x000fd00000000024 */
[----:B------:R-:W-:-:S10]  /*2cd0*/  DFMA R36, R38, R36, 1 ;  /* 0x3ff000002624742b */ /* 0x000fd40000000024 */
[----:B------:R-:W-:Y:S02]  /*2ce0*/  IMAD R39, R32, 0x100000, R37 ;  /* 0x0010000020277824 */ /* 0x000fe400078e0225 */
[----:B------:R-:W-:Y:S01]  /*2cf0*/  IMAD.MOV.U32 R38, RZ, RZ, R36 ;  /* 0x000000ffff267224 */ /* 0x000fe200078e0024 */
[----:B------:R-:W-:Y:S06]  /*2d00*/  @!P0 BRA `(.L_x_58) ;  /* 0x0000000000308947 */ /* 0x000fec0003800000 */
[----:B------:R-:W-:Y:S01]  /*2d10*/  FSETP.GEU.AND P1, PT, |R35|, 4.2275390625, PT ;  /* 0x408748002300780b */ /* 0x000fe20003f2e200 */
[C---:B------:R-:W-:Y:S02]  /*2d20*/  DADD R38, R34.reuse, +INF ;  /* 0x7ff0000022267429 */ /* 0x040fe40000000000 */
[----:B------:R-:W-:-:S08]  /*2d30*/  DSETP.GEU.AND P0, PT, R34, RZ, PT ;  /* 0x000000ff2200722a */ /* 0x000fd00003f0e000 */
[----:B------:R-:W-:Y:S02]  /*2d40*/  FSEL R38, R38, RZ, P0 ;  /* 0x000000ff26267208 */ /* 0x000fe40000000000 */
[----:B------:R-:W-:Y:S02]  /*2d50*/  @!P1 LEA.HI R11, R32, R32, RZ, 0x1 ;  /* 0x00000020200b9211 */ /* 0x000fe400078f08ff */
[----:B------:R-:W-:Y:S02]  /*2d60*/  FSEL R39, R39, RZ, P0 ;  /* 0x000000ff27277208 */ /* 0x000fe40000000000 */
[----:B------:R-:W-:-:S05]  /*2d70*/  @!P1 SHF.R.S32.HI R11, RZ, 0x1, R11 ;  /* 0x00000001ff0b9819 */ /* 0x000fca000001140b */
[----:B------:R-:W-:Y:S02]  /*2d80*/  @!P1 IMAD.IADD R32, R32, 0x1, -R11 ;  /* 0x0000000120209824 */ /* 0x000fe400078e0a0b */
[----:B------:R-:W-:-:S03]  /*2d90*/  @!P1 IMAD R37, R11, 0x100000, R37 ;  /* 0x001000000b259824 */ /* 0x000fc600078e0225 */
[----:B------:R-:W-:Y:S01]  /*2da0*/  @!P1 LEA R33, R32, 0x3ff00000, 0x14 ;  /* 0x3ff0000020219811 */ /* 0x000fe200078ea0ff */
[----:B------:R-:W-:-:S06]  /*2db0*/  @!P1 IMAD.MOV.U32 R32, RZ, RZ, RZ ;  /* 0x000000ffff209224 */ /* 0x000fcc00078e00ff */
[----:B------:R-:W-:-:S11]  /*2dc0*/  @!P1 DMUL R38, R36, R32 ;  /* 0x0000002024269228 */ /* 0x000fd60000000000 */
.L_x_58:
[----:B------:R-:W-:Y:S01]  /*2dd0*/  DFMA R40, R40, R38, R38 ;  /* 0x000000262828722b */ /* 0x000fe20000000026 */
[----:B------:R-:W-:Y:S01]  /*2de0*/  IMAD.MOV.U32 R32, RZ, RZ, R0 ;  /* 0x000000ffff207224 */ /* 0x000fe200078e0000 */
[----:B------:R-:W-:Y:S01]  /*2df0*/  DSETP.NEU.AND P0, PT, |R38|, +INF , PT ;  /* 0x7ff000002600742a */ /* 0x000fe20003f0d200 */
[----:B------:R-:W-:-:S07]  /*2e00*/  IMAD.MOV.U32 R33, RZ, RZ, 0x0 ;  /* 0x00000000ff217424 */ /* 0x000fce00078e00ff */
[----:B------:R-:W-:Y:S02]  /*2e10*/  FSEL R12, R38, R40, !P0 ;  /* 0x00000028260c7208 */ /* 0x000fe40004000000 */
[----:B------:R-:W-:Y:S01]  /*2e20*/  FSEL R39, R39, R41, !P0 ;  /* 0x0000002927277208 */ /* 0x000fe20004000000 */
[----:B------:R-:W-:Y:S06]  /*2e30*/  RET.REL.NODEC R32 `(_Z3antP17curandStateXORWOWPfPiiiiS2_S2_S2_) ;  /* 0xffffffd020707950 */ /* 0x000fec0003c3ffff */
.L_x_59:
[----:B------:R-:W-:-:S00]  /*2e40*/  BRA `(.L_x_59) ;  /* 0xfffffffc00fc7947 */ /* 0x000fc0000383ffff */
[----:B------:R-:W-:-:S00]  /*2e50*/  NOP ;  /* 0x0000000000007918 */ /* 0x000fc00000000000 */
        /* <DEDUP_REMOVED lines=10> */
.L_x_129:


//--------------------- .text._Z12update_trailPfiiPiS0_ --------------------------
	.section	.text._Z12update_trailPfiiPiS0_,"ax",@progbits
	.align	128
        .global         _Z12update_trailPfiiPiS0_
        .type           _Z12update_trailPfiiPiS0_,@function
        .size           _Z12update_trailPfiiPiS0_,(.L_x_131 - _Z12update_trailPfiiPiS0_)
        .other          _Z12update_trailPfiiPiS0_,@"STO_CUDA_ENTRY STV_DEFAULT"
_Z12update_trailPfiiPiS0_:
.text._Z12update_trailPfiiPiS0_:
[----:B------:R-:W-:Y:S01]  /*0000*/  LDC R1, c[0x0][0x37c] ;  /* 0x0000df00ff017b82 */ /* 0x000fe20000000800 */
[----:B------:R-:W0:Y:S07]  /*0010*/  S2R R0, SR_TID.X ;  /* 0x0000000000007919 */ /* 0x000e2e0000002100 */
[----:B------:R-:W0:Y:S08]  /*0020*/  S2UR UR4, SR_CTAID.X ;  /* 0x00000000000479c3 */ /* 0x000e300000002500 */
[----:B------:R-:W0:Y:S08]  /*0030*/  LDC R11, c[0x0][0x360] ;  /* 0x0000d800ff0b7b82 */ /* 0x000e300000000800 */
[----:B------:R-:W1:Y:S01]  /*0040*/  LDC.64 R2, c[0x0][0x388] ;  /* 0x0000e200ff027b82 */ /* 0x000e620000000a00 */
[----:B0-----:R-:W-:Y:S01]  /*0050*/  IMAD R0, R11, UR4, R0 ;  /* 0x000000040b007c24 */ /* 0x001fe2000f8e0200 */
[----:B-1----:R-:W-:-:S04]  /*0060*/  ISETP.GE.AND P0, PT, R2, 0x2, PT ;  /* 0x000000020200780c */ /* 0x002fc80003f06270 */
[----:B------:R-:W-:-:S13]  /*0070*/  ISETP.GE.OR P0, PT, R0, R3, !P0 ;  /* 0x000000030000720c */ /* 0x000fda0004706670 */
[----:B------:R-:W-:Y:S05]  /*0080*/  @P0 EXIT ;  /* 0x000000000000094d */ /* 0x000fea0003800000 */
[----:B------:R-:W0:Y:S01]  /*0090*/  LDCU UR4, c[0x0][0x370] ;  /* 0x00006e00ff0477ac */ /* 0x000e220008000800 */
[----:B------:R-:W1:Y:S01]  /*00a0*/  LDCU.64 UR6, c[0x0][0x358] ;  /* 0x00006b00ff0677ac */ /* 0x000e620008000a00 */
[----:B------:R-:W2:Y:S01]  /*00b0*/  LDCU UR10, c[0x0][0x388] ;  /* 0x00007100ff0a77ac */ /* 0x000ea20008000800 */
[----:B------:R-:W3:Y:S01]  /*00c0*/  LDCU.64 UR8, c[0x0][0x390] ;  /* 0x00007200ff0877ac */ /* 0x000ee20008000a00 */
[----:B0-----:R-:W-:-:S07]  /*00d0*/  IMAD R11, R11, UR4, RZ ;  /* 0x000000040b0b7c24 */ /* 0x001fce000f8e02ff */
.L_x_63:
[----:B0-----:R-:W0:Y:S01]  /*00e0*/  LDC.64 R4, c[0x0][0x398] ;  /* 0x0000e600ff047b82 */ /* 0x001e220000000a00 */
[----:B------:R-:W4:Y:S01]  /*00f0*/  LDCU.64 UR4, c[0x0][0x388] ;  /* 0x00007100ff0477ac */ /* 0x000f220008000a00 */
[----:B------:R-:W-:Y:S01]  /*0100*/  BSSY.RECONVERGENT B0, `(.L_x_60) ;  /* 0x000001a000007945 */ /* 0x000fe20003800200 */
[----:B------:R-:W-:-:S05]  /*0110*/  IMAD.MOV.U32 R10, RZ, RZ, 0x1 ;  /* 0x00000001ff0a7424 */ /* 0x000fca00078e00ff */
[----:B------:R-:W1:Y:S01]  /*0120*/  LDC.64 R2, c[0x0][0x380] ;  /* 0x0000e000ff027b82 */ /* 0x000e620000000a00 */
[C---:B----4-:R-:W-:Y:S02]  /*0130*/  IMAD R15, R0.reuse, UR4, RZ ;  /* 0x00000004000f7c24 */ /* 0x050fe4000f8e02ff */
[----:B0-----:R-:W-:-:S03]  /*0140*/  IMAD.WIDE R4, R0, 0x4, R4 ;  /* 0x0000000400047825 */ /* 0x001fc600078e0204 */
[----:B------:R-:W-:Y:S01]  /*0150*/  SHF.R.S32.HI R14, RZ, 0x1f, R15 ;  /* 0x0000001fff0e7819 */ /* 0x000fe2000001140f */
[----:B------:R-:W-:-:S05]  /*0160*/  IMAD.IADD R0, R11, 0x1, R0 ;  /* 0x000000010b007824 */ /* 0x000fca00078e0200 */
[----:B------:R-:W-:-:S13]  /*0170*/  ISETP.GE.AND P0, PT, R0, UR5, PT ;  /* 0x0000000500007c0c */ /* 0x000fda000bf06270 */
.L_x_62:
[----:B0-----:R-:W-:-:S04]  /*0180*/  IADD3 R6, P1, PT, R15, R10, RZ ;  /* 0x0000000a0f067210 */ /* 0x001fc80007f3e0ff */
[----:B------:R-:W-:Y:S02]  /*0190*/  IADD3.X R7, PT, PT, RZ, R14, RZ, P1, !PT ;  /* 0x0000000eff077210 */ /* 0x000fe40000ffe4ff */
[----:B---3--:R-:W-:-:S04]  /*01a0*/  LEA R8, P1, R6, UR8, 0x2 ;  /* 0x0000000806087c11 */ /* 0x008fc8000f8210ff */
[----:B------:R-:W-:-:S05]  /*01b0*/  LEA.HI.X R9, R6, UR9, R7, 0x2, P1 ;  /* 0x0000000906097c11 */ /* 0x000fca00088f1407 */
[----:B-1----:R-:W3:Y:S02]  /*01c0*/  LDG.E R7, desc[UR6][R8.64] ;  /* 0x0000000608077981 */ /* 0x002ee4000c1e1900 */
[----:B---3--:R-:W-:-:S13]  /*01d0*/  ISETP.NE.AND P1, PT, R7, -0x1, PT ;  /* 0xffffffff0700780c */ /* 0x008fda0003f25270 */
[----:B------:R-:W-:Y:S05]  /*01e0*/  @!P1 BRA `(.L_x_61) ;  /* 0x00000000002c9947 */ /* 0x000fea0003800000 */
[----:B------:R-:W2:Y:S04]  /*01f0*/  LDG.E R8, desc[UR6][R8.64+-0x4] ;  /* 0xfffffc0608087981 */ /* 0x000ea8000c1e1900 */
[----:B------:R-:W3:Y:S01]  /*0200*/  LDG.E R12, desc[UR6][R4.64] ;  /* 0x00000006040c7981 */ /* 0x000ee2000c1e1900 */
[----:B--2---:R-:W-:-:S04]  /*0210*/  IMAD R7, R8, UR10, R7 ;  /* 0x0000000a08077c24 */ /* 0x004fc8000f8e0207 */
[----:B------:R-:W-:-:S05]  /*0220*/  IMAD.WIDE R6, R7, 0x4, R2 ;  /* 0x0000000407067825 */ /* 0x000fca00078e0202 */
[----:B------:R-:W2:Y:S01]  /*0230*/  LDG.E R13, desc[UR6][R6.64] ;  /* 0x00000006060d7981 */ /* 0x000ea2000c1e1900 */
[----:B---3--:R-:W-:Y:S01]  /*0240*/  I2FP.F32.S32 R12, R12 ;  /* 0x0000000c000c7245 */ /* 0x008fe20000201400 */
[----:B------:R-:W-:-:S05]  /*0250*/  VIADD R10, R10, 0x1 ;  /* 0x000000010a0a7836 */ /* 0x000fca0000000000 */
[----:B------:R-:W-:Y:S01]  /*0260*/  ISETP.NE.AND P1, PT, R10, UR10, PT ;  /* 0x0000000a0a007c0c */ /* 0x000fe2000bf25270 */
[----:B--2---:R-:W-:-:S05]  /*0270*/  FADD R13, R12, R13 ;  /* 0x0000000d0c0d7221 */ /* 0x004fca0000000000 */
[----:B------:R0:W-:Y:S07]  /*0280*/  STG.E desc[UR6][R6.64], R13 ;  /* 0x0000000d06007986 */ /* 0x0001ee000c101906 */
[----:B------:R-:W-:Y:S05]  /*0290*/  @P1 BRA `(.L_x_62) ;  /* 0xfffffffc00b81947 */ /* 0x000fea000383ffff */
.L_x_61:
[----:B--2---:R-:W-:Y:S05]  /*02a0*/  BSYNC.RECONVERGENT B0 ;  /* 0x0000000000007941 */ /* 0x004fea0003800200 */
.L_x_60:
[----:B------:R-:W-:Y:S05]  /*02b0*/  @!P0 BRA `(.L_x_63) ;  /* 0xfffffffc00888947 */ /* 0x000fea000383ffff */
[----:B------:R-:W-:Y:S05]  /*02c0*/  EXIT ;  /* 0x000000000000794d */ /* 0x000fea0003800000 */
.L_x_64:
        /* <DEDUP_REMOVED lines=11> */
.L_x_131:


//--------------------- .text._Z8printmatPfi      --------------------------
	.section	.text._Z8printmatPfi,"ax",@progbits
	.align	128
        .global         _Z8printmatPfi
        .type           _Z8printmatPfi,@function
        .size           _Z8printmatPfi,(.L_x_132 - _Z8printmatPfi)
        .other          _Z8printmatPfi,@"STO_CUDA_ENTRY STV_DEFAULT"
_Z8printmatPfi:
.text._Z8printmatPfi:
[----:B------:R-:W0:Y:S01]  /*0000*/  LDC R1, c[0x0][0x37c] ;  /* 0x0000df00ff017b82 */ /* 0x000e220000000800 */
[----:B------:R-:W-:Y:S01]  /*0010*/  MOV R0, 0x68 ;  /* 0x0000006800007802 */ /* 0x000fe20000000f00 */
[----:B------:R-:W1:Y:S01]  /*0020*/  LDCU UR4, c[0x0][0x2f8] ;  /* 0x00005f00ff0477ac */ /* 0x000e620008000800 */
[----:B0-----:R-:W-:Y:S01]  /*0030*/  VIADD R1, R1, 0xfffffff8 ;  /* 0xfffffff801017836 */ /* 0x001fe20000000000 */
[----:B------:R-:W-:-:S04]  /*0040*/  CS2R R6, SRZ ;  /* 0x0000000000067805 */ /* 0x000fc8000001ff00 */
[----:B------:R0:W2:Y:S01]  /*0050*/  LDC.64 R8, c[0x4][R0] ;  /* 0x0100000000087b82 */ /* 0x0000a20000000a00 */
[----:B------:R-:W3:Y:S01]  /*0060*/  LDCU.64 UR6, c[0x4][0x58] ;  /* 0x01000b00ff0677ac */ /* 0x000ee20008000a00 */
[----:B------:R-:W4:Y:S01]  /*0070*/  LDCU UR5, c[0x0][0x2fc] ;  /* 0x00005f80ff0577ac */ /* 0x000f220008000800 */
[----:B-1----:R-:W-:Y:S01]  /*0080*/  IADD3 R18, P0, PT, R1, UR4, RZ ;  /* 0x0000000401127c10 */ /* 0x002fe2000ff1e0ff */
[----:B---3--:R-:W-:Y:S02]  /*0090*/  IMAD.U32 R4, RZ, RZ, UR6 ;  /* 0x00000006ff047e24 */ /* 0x008fe4000f8e00ff */
[----:B------:R-:W-:Y:S02]  /*00a0*/  IMAD.U32 R5, RZ, RZ, UR7 ;  /* 0x00000007ff057e24 */ /* 0x000fe4000f8e00ff */
[----:B0---4-:R-:W-:-:S08]  /*00b0*/  IMAD.X R2, RZ, RZ, UR5, P0 ;  /* 0x00000005ff027e24 */ /* 0x011fd000080e06ff */
[----:B------:R-:W-:-:S07]  /*00c0*/  LEPC R20, `(.L_x_65) ;  /* 0x000000001014794e */ /* 0x000fce0000000000 */
[----:B--2---:R-:W-:Y:S05]  /*00d0*/  CALL.ABS.NOINC R8 ;  /* 0x0000000008007343 */ /* 0x004fea0003c00000 */
.L_x_65:
[----:B------:R-:W0:Y:S02]  /*00e0*/  LDCU UR4, c[0x0][0x388] ;  /* 0x00007100ff0477ac */ /* 0x000e240008000800 */
[----:B0-----:R-:W-:-:S09]  /*00f0*/  UISETP.GE.AND UP0, UPT, UR4, 0x1, UPT ;  /* 0x000000010400788c */ /* 0x001fd2000bf06270 */
[----:B------:R-:W-:Y:S05]  /*0100*/  BRA.U !UP0, `(.L_x_66) ;  /* 0x0000001d08fc7547 */ /* 0x000fea000b800000 */
[----:B------:R-:W0:Y:S01]  /*0110*/  LDC.64 R28, c[0x0][0x358] ;  /* 0x0000d600ff1c7b82 */ /* 0x000e220000000a00 */
[----:B------:R-:W-:Y:S01]  /*0120*/  BSSY.RECONVERGENT B7, `(.L_x_66) ;  /* 0x00001fd000077945 */ /* 0x000fe20003800200 */
[----:B------:R-:W-:-:S07]  /*0130*/  IMAD.MOV.U32 R23, RZ, RZ, RZ ;  /* 0x000000ffff177224 */ /* 0x000fce00078e00ff */
.L_x_104:
[----:B------:R-:W1:Y:S01]  /*0140*/  LDCU UR4, c[0x0][0x388] ;  /* 0x00007100ff0477ac */ /* 0x000e620008000800 */
[----:B------:R-:W-:Y:S01]  /*0150*/  IMAD.MOV.U32 R25, RZ, RZ, RZ ;  /* 0x000000ffff197224 */ /* 0x000fe200078e00ff */
[----:B-1----:R-:W-:Y:S02]  /*0160*/  UISETP.GE.U32.AND UP0, UPT, UR4, 0x10, UPT ;  /* 0x000000100400788c */ /* 0x002fe4000bf06070 */
[C---:B------:R-:W-:Y:S02]  /*0170*/  IMAD R24, R23.reuse, UR4, RZ ;  /* 0x0000000417187c24 */ /* 0x040fe4000f8e02ff */
[----:B------:R-:W-:-:S05]  /*0180*/  VIADD R23, R23, 0x1 ;  /* 0x0000000117177836 */ /* 0x000fca0000000000 */
[----:B------:R-:W-:-:S04]  /*0190*/  ISETP.NE.AND P0, PT, R23, UR4, PT ;  /* 0x0000000417007c0c */ /* 0x000fc8000bf05270 */
[----:B------:R-:W-:Y:S01]  /*01a0*/  P2R R27, PR, RZ, 0x1 ;  /* 0x00000001ff1b7803 */ /* 0x000fe20000000000 */
[----:B------:R-:W-:Y:S08]  /*01b0*/  BRA.U !UP0, `(.L_x_67) ;  /* 0x0000000d08947547 */ /* 0x000ff0000b800000 */
[----:B------:R-:W1:Y:S01]  /*01c0*/  LDC.64 R4, c[0x0][0x380] ;  /* 0x0000e000ff047b82 */ /* 0x000e620000000a00 */
[----:B------:R-:W-:Y:S01]  /*01d0*/  ULOP3.LUT UR4, UR4, 0x7ffffff0, URZ, 0xc0, !UPT ;  /* 0x7ffffff004047892 */ /* 0x000fe2000f8ec0ff */
[----:B------:R-:W-:Y:S03]  /*01e0*/  BSSY.RECONVERGENT B6, `(.L_x_68) ;  /* 0x00000df000067945 */ /* 0x000fe60003800200 */
[----:B------:R-:W-:-:S06]  /*01f0*/  UIADD3 UR4, UPT, UPT, -UR4, URZ, URZ ;  /* 0x000000ff04047290 */ /* 0x000fcc000fffe1ff */
[----:B------:R-:W-:Y:S02]  /*0200*/  IMAD.U32 R16, RZ, RZ, UR4 ;  /* 0x00000004ff107e24 */ /* 0x000fe4000f8e00ff */
[----:B-1----:R-:W-:-:S03]  /*0210*/  IMAD.WIDE.U32 R4, R24, 0x4, R4 ;  /* 0x0000000418047825 */ /* 0x002fc600078e0004 */
[----:B------:R-:W-:-:S05]  /*0220*/  IADD3 R30, P0, PT, R4, 0x20, RZ ;  /* 0x00000020041e7810 */ /* 0x000fca0007f1e0ff */
[----:B------:R-:W-:-:S08]  /*0230*/  IMAD.X R31, RZ, RZ, R5, P0 ;  /* 0x000000ffff1f7224 */ /* 0x000fd000000e0605 */
.L_x_85:
[----:B0-----:R-:W-:Y:S02]  /*0240*/  R2UR UR4, R28 ;  /* 0x000000001c0472ca */ /* 0x001fe400000e0000 */
[----:B------:R-:W-:-:S13]  /*0250*/  R2UR UR5, R29 ;  /* 0x000000001d0572ca */ /* 0x000fda00000e0000 */
[----:B------:R-:W2:Y:S01]  /*0260*/  LDG.E R0, desc[UR4][R30.64+-0x20] ;  /* 0xffffe0041e007981 */ /* 0x000ea2000c1e1900 */
[----:B------:R-:W-:Y:S01]  /*0270*/  MOV R8, 0x68 ;  /* 0x0000006800087802 */ /* 0x000fe20000000f00 */
[----:B------:R-:W0:Y:S01]  /*0280*/  LDCU.64 UR4, c[0x4][0x60] ;  /* 0x01000c00ff0477ac */ /* 0x000e220008000a00 */
[----:B------:R-:W-:Y:S02]  /*0290*/  VIADD R16, R16, 0x10 ;  /* 0x0000001010107836 */ /* 0x000fe40000000000 */
[----:B------:R-:W-:Y:S02]  /*02a0*/  IMAD.MOV.U32 R6, RZ, RZ, R18 ;  /* 0x000000ffff067224 */ /* 0x000fe400078e0012 */
[----:B------:R-:W1:Y:S01]  /*02b0*/  LDC.64 R8, c[0x4][R8] ;  /* 0x0100000008087b82 */ /* 0x000e620000000a00 */
[----:B------:R-:W-:Y:S01]  /*02c0*/  ISETP.NE.AND P0, PT, R16, RZ, PT ;  /* 0x000000ff1000720c */ /* 0x000fe20003f05270 */
[----:B------:R-:W-:-:S03]  /*02d0*/  IMAD.MOV.U32 R7, RZ, RZ, R2 ;  /* 0x000000ffff077224 */ /* 0x000fc600078e0002 */
[----:B------:R-:W-:Y:S01]  /*02e0*/  P2R R19, PR, RZ, 0x1 ;  /* 0x00000001ff137803 */ /* 0x000fe20000000000 */
[----:B0-----:R-:W-:Y:S02]  /*02f0*/  IMAD.U32 R4, RZ, RZ, UR4 ;  /* 0x00000004ff047e24 */ /* 0x001fe4000f8e00ff */
[----:B------:R-:W-:Y:S01]  /*0300*/  IMAD.U32 R5, RZ, RZ, UR5 ;  /* 0x00000005ff057e24 */ /* 0x000fe2000f8e00ff */
[----:B--2---:R-:W0:Y:S02]  /*0310*/  F2F.F64.F32 R10, R0 ;  /* 0x00000000000a7310 */ /* 0x004e240000201800 */
[----:B01----:R0:W-:Y:S04]  /*0320*/  STL.64 [R1], R10 ;  /* 0x0000000a01007387 */ /* 0x0031e80000100a00 */
[----:B------:R-:W-:-:S07]  /*0330*/  LEPC R20, `(.L_x_69) ;  /* 0x000000001014794e */ /* 0x000fce0000000000 */
[----:B0-----:R-:W-:Y:S05]  /*0340*/  CALL.ABS.NOINC R8 ;  /* 0x0000000008007343 */ /* 0x001fea0003c00000 */
.L_x_69:
[----:B------:R-:W-:Y:S02]  /*0350*/  R2UR UR4, R28 ;  /* 0x000000001c0472ca */ /* 0x000fe400000e0000 */
[----:B------:R-:W-:-:S13]  /*0360*/  R2UR UR5, R29 ;  /* 0x000000001d0572ca */ /* 0x000fda00000e0000 */
[----:B------:R-:W2:Y:S01]  /*0370*/  LDG.E R0, desc[UR4][R30.64+-0x1c] ;  /* 0xffffe4041e007981 */ /* 0x000ea2000c1e1900 */
[----:B------:R-:W-:Y:S01]  /*0380*/  MOV R17, 0x68 ;  /* 0x0000006800117802 */ /* 0x000fe20000000f00 */
[----:B------:R-:W0:Y:S01]  /*0390*/  LDCU.64 UR4, c[0x4][0x60] ;  /* 0x01000c00ff0477ac */ /* 0x000e220008000a00 */
[----:B------:R-:W-:Y:S01]  /*03a0*/  IMAD.MOV.U32 R6, RZ, RZ, R18 ;  /* 0x000000ffff067224 */ /* 0x000fe200078e0012 */
[----:B------:R-:W-:Y:S01]  /*03b0*/  MOV R7, R2 ;  /* 0x0000000200077202 */ /* 0x000fe20000000f00 */
[----:B------:R1:W3:Y:S01]  /*03c0*/  LDC.64 R8, c[0x4][R17] ;  /* 0x0100000011087b82 */ /* 0x0002e20000000a00 */
[----:B0-----:R-:W-:Y:S02]  /*03d0*/  IMAD.U32 R4, RZ, RZ, UR4 ;  /* 0x00000004ff047e24 */ /* 0x001fe4000f8e00ff */
[----:B------:R-:W-:Y:S01]  /*03e0*/  IMAD.U32 R5, RZ, RZ, UR5 ;  /* 0x00000005ff057e24 */ /* 0x000fe2000f8e00ff */
[----:B--2---:R-:W0:Y:S02]  /*03f0*/  F2F.F64.F32 R10, R0 ;  /* 0x00000000000a7310 */ /* 0x004e240000201800 */
[----:B0--3--:R1:W-:Y:S04]  /*0400*/  STL.64 [R1], R10 ;  /* 0x0000000a01007387 */ /* 0x0093e80000100a00 */
[----:B------:R-:W-:-:S07]  /*0410*/  LEPC R20, `(.L_x_70) ;  /* 0x000000001014794e */ /* 0x000fce0000000000 */
[----:B-1----:R-:W-:Y:S05]  /*0420*/  CALL.ABS.NOINC R8 ;  /* 0x0000000008007343 */ /* 0x002fea0003c00000 */
.L_x_70:
[----:B------:R-:W-:Y:S02]  /*0430*/  R2UR UR4, R28 ;  /* 0x000000001c0472ca */ /* 0x000fe400000e0000 */
[----:B------:R-:W-:-:S13]  /*0440*/  R2UR UR5, R29 ;  /* 0x000000001d0572ca */ /* 0x000fda00000e0000 */
[----:B------:R-:W2:Y:S01]  /*0450*/  LDG.E R0, desc[UR4][R30.64+-0x18] ;  /* 0xffffe8041e007981 */ /* 0x000ea2000c1e1900 */
[----:B------:R0:W1:Y:S01]  /*0460*/  LDC.64 R8, c[0x4][R17] ;  /* 0x0100000011087b82 */ /* 0x0000620000000a00 */
[----:B------:R-:W3:Y:S01]  /*0470*/  LDCU.64 UR4, c[0x4][0x60] ;  /* 0x01000c00ff0477ac */ /* 0x000ee20008000a00 */
[----:B------:R-:W-:Y:S02]  /*0480*/  IMAD.MOV.U32 R6, RZ, RZ, R18 ;  /* 0x000000ffff067224 */ /* 0x000fe400078e0012 */
[----:B------:R-:W-:Y:S02]  /*0490*/  IMAD.MOV.U32 R7, RZ, RZ, R2 ;  /* 0x000000ffff077224 */ /* 0x000fe400078e0002 */
[----:B---3--:R-:W-:Y:S02]  /*04a0*/  IMAD.U32 R4, RZ, RZ, UR4 ;  /* 0x00000004ff047e24 */ /* 0x008fe4000f8e00ff */
[----:B------:R-:W-:Y:S01]  /*04b0*/  IMAD.U32 R5, RZ, RZ, UR5 ;  /* 0x00000005ff057e24 */ /* 0x000fe2000f8e00ff */
[----:B--2---:R-:W2:Y:S02]  /*04c0*/  F2F.F64.F32 R10, R0 ;  /* 0x00000000000a7310 */ /* 0x004ea40000201800 */
[----:B-12---:R0:W-:Y:S04]  /*04d0*/  STL.64 [R1], R10 ;  /* 0x0000000a01007387 */ /* 0x0061e80000100a00 */
[----:B------:R-:W-:-:S07]  /*04e0*/  LEPC R20, `(.L_x_71) ;  /* 0x000000001014794e */ /* 0x000fce0000000000 */
[----:B0-----:R-:W-:Y:S05]  /*04f0*/  CALL.ABS.NOINC R8 ;  /* 0x0000000008007343 */ /* 0x001fea0003c00000 */
.L_x_71:
        /* <DEDUP_REMOVED lines=13> */
.L_x_72:
        /* <DEDUP_REMOVED lines=13> */
.L_x_73:
[----:B------:R-:W-:Y:S02]  /*06a0*/  R2UR UR4, R28 ;  /* 0x000000001c0472ca */ /* 0x000fe400000e0000 */
[----:B------:R-:W-:-:S13]  /*06b0*/  R2UR UR5, R29 ;  /* 0x000000001d0572ca */ /* 0x000fda00000e0000 */
[----:B------:R-:W2:Y:S01]  /*06c0*/  LDG.E R0, desc[UR4][R30.64+-0xc] ;  /* 0xfffff4041e007981 */ /* 0x000ea2000c1e1900 */
[----:B------:R0:W1:Y:S01]  /*06d0*/  LDC.64 R8, c[0x4][R17] ;  /* 0x0100000011087b82 */ /* 0x0000620000000a00 */
[----:B------:R-:W3:Y:S01]  /*06e0*/  LDCU.64 UR4, c[0x4][0x60] ;  /* 0x01000c00ff0477ac */ /* 0x000ee20008000a00 */
[----:B------:R-:W-:Y:S01]  /*06f0*/  IMAD.MOV.U32 R6, RZ, RZ, R18 ;  /* 0x000000ffff067224 */ /* 0x000fe200078e0012 */
[----:B------:R-:W-:Y:S01]  /*0700*/  MOV R7, R2 ;  /* 0x0000000200077202 */ /* 0x000fe20000000f00 */
[----:B---3--:R-:W-:Y:S02]  /*0710*/  IMAD.U32 R4, RZ, RZ, UR4 ;  /* 0x00000004ff047e24 */ /* 0x008fe4000f8e00ff */
[----:B------:R-:W-:Y:S01]  /*0720*/  IMAD.U32 R5, RZ, RZ, UR5 ;  /* 0x00000005ff057e24 */ /* 0x000fe2000f8e00ff */
[----:B--2---:R-:W2:Y:S02]  /*0730*/  F2F.F64.F32 R10, R0 ;  /* 0x00000000000a7310 */ /* 0x004ea40000201800 */
[----:B-12---:R0:W-:Y:S04]  /*0740*/  STL.64 [R1], R10 ;  /* 0x0000000a01007387 */ /* 0x0061e80000100a00 */
[----:B------:R-:W-:-:S07]  /*0750*/  LEPC R20, `(.L_x_74) ;  /* 0x000000001014794e */ /* 0x000fce0000000000 */
[----:B0-----:R-:W-:Y:S05]  /*0760*/  CALL.ABS.NOINC R8 ;  /* 0x0000000008007343 */ /* 0x001fea0003c00000 */
.L_x_74:
        /* <DEDUP_REMOVED lines=13> */
.L_x_75:
        /* <DEDUP_REMOVED lines=13> */
.L_x_76:
        /* <DEDUP_REMOVED lines=13> */
.L_x_77:
        /* <DEDUP_REMOVED lines=13> */
.L_x_78:
        /* <DEDUP_REMOVED lines=13> */
.L_x_79:
        /* <DEDUP_REMOVED lines=13> */
.L_x_80:
        /* <DEDUP_REMOVED lines=13> */
.L_x_81:
        /* <DEDUP_REMOVED lines=13> */
.L_x_82:
        /* <DEDUP_REMOVED lines=13> */
.L_x_83:
        /* <DEDUP_REMOVED lines=13> */
.L_x_84:
[----:B------:R-:W-:Y:S02]  /*0f90*/  ISETP.NE.AND P6, PT, R19, RZ, PT ;  /* 0x000000ff1300720c */ /* 0x000fe40003fc5270 */
[----:B------:R-:W-:-:S05]  /*0fa0*/  IADD3 R30, P0, PT, R30, 0x40, RZ ;  /* 0x000000401e1e7810 */ /* 0x000fca0007f1e0ff */
[----:B------:R-:W-:-:S06]  /*0fb0*/  IMAD.X R31, RZ, RZ, R31, P0 ;  /* 0x000000ffff1f7224 */ /* 0x000fcc00000e061f */
[----:B------:R-:W-:Y:S05]  /*0fc0*/  @P6 BRA `(.L_x_85) ;  /* 0xfffffff0009c6947 */ /* 0x000fea000383ffff */
[----:B------:R-:W-:Y:S05]  /*0fd0*/  BSYNC.RECONVERGENT B6 ;  /* 0x0000000000067941 */ /* 0x000fea0003800200 */
.L_x_68:
[----:B------:R-:W0:Y:S02]  /*0fe0*/  LDCU UR4, c[0x0][0x388] ;  /* 0x00007100ff0477ac */ /* 0x000e240008000800 */
[----:B0-----:R-:W-:-:S06]  /*0ff0*/  ULOP3.LUT UR4, UR4, 0x7ffffff0, URZ, 0xc0, !UPT ;  /* 0x7ffffff004047892 */ /* 0x001fcc000f8ec0ff */
[----:B------:R-:W-:-:S07]  /*1000*/  IMAD.U32 R25, RZ, RZ, UR4 ;  /* 0x00000004ff197e24 */ /* 0x000fce000f8e00ff */
.L_x_67:
[----:B------:R-:W1:Y:S02]  /*1010*/  LDC R26, c[0x0][0x388] ;  /* 0x0000e200ff1a7b82 */ /* 0x000e640000000800 */
[----:B-1----:R-:W-:-:S04]  /*1020*/  LOP3.LUT R0, R26, 0xf, RZ, 0xc0, !PT ;  /* 0x0000000f1a007812 */ /* 0x002fc800078ec0ff */
[----:B------:R-:W-:-:S13]  /*1030*/  ISETP.NE.AND P0, PT, R0, RZ, PT ;  /* 0x000000ff0000720c */ /* 0x000fda0003f05270 */
[----:B------:R-:W-:Y:S05]  /*1040*/  @!P0 BRA `(.L_x_86) ;  /* 0x0000001000008947 */ /* 0x000fea0003800000 */
[----:B------:R-:W1:Y:S01]  /*1050*/  LDCU UR4, c[0x0][0x2f8] ;  /* 0x00005f00ff0477ac */ /* 0x000e620008000800 */
[----:B------:R-:W-:-:S05]  /*1060*/  VIADD R0, R0, 0xffffffff ;  /* 0xffffffff00007836 */ /* 0x000fca0000000000 */
[----:B------:R-:W-:Y:S01]  /*1070*/  ISETP.GE.U32.AND P0, PT, R0, 0x7, PT ;  /* 0x000000070000780c */ /* 0x000fe20003f06070 */
[----:B-1----:R-:W-:-:S12]  /*1080*/  VIADD R3, R18, -UR4 ;  /* 0x8000000412037c36 */ /* 0x002fd80008000000 */
[----:B------:R-:W-:Y:S05]  /*1090*/  @!P0 BRA `(.L_x_87) ;  /* 0x0000000400d48947 */ /* 0x000fea0003800000 */
[----:B------:R-:W1:Y:S01]  /*10a0*/  LDC.64 R10, c[0x0][0x380] ;  /* 0x0000e000ff0a7b82 */ /* 0x000e620000000a00 */
[----:B0-----:R-:W-:Y:S01]  /*10b0*/  R2UR UR4, R28 ;  /* 0x000000001c0472ca */ /* 0x001fe200000e0000 */
[----:B------:R-:W-:Y:S01]  /*10c0*/  IMAD.IADD R5, R24, 0x1, R25 ;  /* 0x0000000118057824 */ /* 0x000fe200078e0219 */
[----:B------:R-:W-:-:S03]  /*10d0*/  R2UR UR5, R29 ;  /* 0x000000001d0572ca */ /* 0x000fc600000e0000 */
[----:B-1----:R-:W-:-:S10]  /*10e0*/  IMAD.WIDE.U32 R10, R5, 0x4, R10 ;  /* 0x00000004050a7825 */ /* 0x002fd400078e000a */
[----:B------:R-:W2:Y:S01]  /*10f0*/  LDG.E R10, desc[UR4][R10.64] ;  /* 0x000000040a0a7981 */ /* 0x000ea2000c1e1900 */
[----:B------:R-:W-:Y:S01]  /*1100*/  MOV R8, 0x68 ;  /* 0x0000006800087802 */ /* 0x000fe20000000f00 */
[----:B------:R-:W0:Y:S01]  /*1110*/  LDCU.64 UR4, c[0x4][0x60] ;  /* 0x01000c00ff0477ac */ /* 0x000e220008000a00 */
[----:B------:R-:W-:Y:S02]  /*1120*/  IMAD.MOV.U32 R6, RZ, RZ, R18 ;  /* 0x000000ffff067224 */ /* 0x000fe400078e0012 */
[----:B------:R-:W-:Y:S02]  /*1130*/  IMAD.MOV.U32 R7, RZ, RZ, R2 ;  /* 0x000000ffff077224 */ /* 0x000fe400078e0002 */
[----:B------:R-:W1:Y:S01]  /*1140*/  LDC.64 R8, c[0x4][R8] ;  /* 0x0100000008087b82 */ /* 0x000e620000000a00 */
[----:B0-----:R-:W-:Y:S01]  /*1150*/  IMAD.U32 R4, RZ, RZ, UR4 ;  /* 0x00000004ff047e24 */ /* 0x001fe2000f8e00ff */
[----:B------:R-:W-:Y:S01]  /*1160*/  MOV R5, UR5 ;  /* 0x0000000500057c02 */ /* 0x000fe20008000f00 */
[----:B--2---:R-:W0:Y:S02]  /*1170*/  F2F.F64.F32 R12, R10 ;  /* 0x0000000a000c7310 */ /* 0x004e240000201800 */
[----:B01----:R0:W-:Y:S04]  /*1180*/  STL.64 [R3], R12 ;  /* 0x0000000c03007387 */ /* 0x0031e80000100a00 */
[----:B------:R-:W-:-:S07]  /*1190*/  LEPC R20, `(.L_x_88) ;  /* 0x000000001014794e */ /* 0x000fce0000000000 */
[----:B0-----:R-:W-:Y:S05]  /*11a0*/  CALL.ABS.NOINC R8 ;  /* 0x0000000008007343 */ /* 0x001fea0003c00000 */
.L_x_88:
[----:B------:R-:W0:Y:S01]  /*11b0*/  LDCU.64 UR4, c[0x0][0x380] ;  /* 0x00007000ff0477ac */ /* 0x000e220008000a00 */
[----:B------:R-:W-:Y:S02]  /*11c0*/  IADD3 R0, P0, PT, R24, R25, RZ ;  /* 0x0000001918007210 */ /* 0x000fe40007f1e0ff */
[----:B------:R-:W-:Y:S02]  /*11d0*/  R2UR UR6, R28 ;  /* 0x000000001c0672ca */ /* 0x000fe400000e0000 */
[----:B------:R-:W-:Y:S01]  /*11e0*/  R2UR UR7, R29 ;  /* 0x000000001d0772ca */ /* 0x000fe200000e0000 */
[----:B------:R-:W-:Y:S01]  /*11f0*/  IMAD.X R3, RZ, RZ, RZ, P0 ;  /* 0x000000ffff037224 */ /* 0x000fe200000e06ff */
[----:B0-----:R-:W-:-:S04]  /*1200*/  LEA R30, P0, R0, UR4, 0x2 ;  /* 0x00000004001e7c11 */ /* 0x001fc8000f8010ff */
[----:B------:R-:W-:-:S07]  /*1210*/  LEA.HI.X R31, R0, UR5, R3, 0x2, P0 ;  /* 0x00000005001f7c11 */ /* 0x000fce00080f1403 */
[----:B------:R-:W2:Y:S01]  /*1220*/  LDG.E R0, desc[UR6][R30.64+0x4] ;  /* 0x000004061e007981 */ /* 0x000ea2000c1e1900 */
[----:B------:R-:W0:Y:S01]  /*1230*/  LDCU UR4, c[0x0][0x2f8] ;  /* 0x00005f00ff0477ac */ /* 0x000e220008000800 */
[----:B------:R-:W-:Y:S01]  /*1240*/  MOV R16, 0x68 ;  /* 0x0000006800107802 */ /* 0x000fe20000000f00 */
[----:B------:R-:W-:Y:S02]  /*1250*/  IMAD.MOV.U32 R6, RZ, RZ, R18 ;  /* 0x000000ffff067224 */ /* 0x000fe400078e0012 */
[----:B------:R-:W-:Y:S01]  /*1260*/  IMAD.MOV.U32 R7, RZ, RZ, R2 ;  /* 0x000000ffff077224 */ /* 0x000fe200078e0002 */
[----:B------:R1:W3:Y:S01]  /*1270*/  LDC.64 R8, c[0x4][R16] ;  /* 0x0100000010087b82 */ /* 0x0002e20000000a00 */
[----:B0-----:R-:W-:Y:S01]  /*1280*/  VIADD R17, R18, -UR4 ;  /* 0x8000000412117c36 */ /* 0x001fe20008000000 */
[----:B------:R-:W0:Y:S02]  /*1290*/  LDCU.64 UR4, c[0x4][0x60] ;  /* 0x01000c00ff0477ac */ /* 0x000e240008000a00 */
[----:B0-----:R-:W-:-:S02]  /*12a0*/  IMAD.U32 R4, RZ, RZ, UR4 ;  /* 0x00000004ff047e24 */ /* 0x001fc4000f8e00ff */
[----:B------:R-:W-:Y:S01]  /*12b0*/  IMAD.U32 R5, RZ, RZ, UR5 ;  /* 0x00000005ff057e24 */ /* 0x000fe2000f8e00ff */
[----:B--2---:R-:W0:Y:S02]  /*12c0*/  F2F.F64.F32 R10, R0 ;  /* 0x00000000000a7310 */ /* 0x004e240000201800 */
[----:B0--3--:R1:W-:Y:S04]  /*12d0*/  STL.64 [R17], R10 ;  /* 0x0000000a11007387 */ /* 0x0093e80000100a00 */
[----:B------:R-:W-:-:S07]  /*12e0*/  LEPC R20, `(.L_x_89) ;  /* 0x000000001014794e */ /* 0x000fce0000000000 */
[----:B-1----:R-:W-:Y:S05]  /*12f0*/  CALL.ABS.NOINC R8 ;  /* 0x0000000008007343 */ /* 0x002fea0003c00000 */
.L_x_89:
        /* <DEDUP_REMOVED lines=13> */
.L_x_90:
[----:B------:R-:W-:Y:S02]  /*13d0*/  R2UR UR4, R28 ;  /* 0x000000001c0472ca */ /* 0x000fe400000e0000 */
[----:B------:R-:W-:-:S13]  /*13e0*/  R2UR UR5, R29 ;  /* 0x000000001d0572ca */ /* 0x000fda00000e0000 */
[----:B------:R-:W2:Y:S01]  /*13f0*/  LDG.E R0, desc[UR4][R30.64+0xc] ;  /* 0x00000c041e007981 */ /* 0x000ea2000c1e1900 */
[----:B------:R0:W1:Y:S01]  /*1400*/  LDC.64 R8, c[0x4][R16] ;  /* 0x0100000010087b82 */ /* 0x0000620000000a00 */
[----:B------:R-:W3:Y:S01]  /*1410*/  LDCU.64 UR4, c[0x4][0x60] ;  /* 0x01000c00ff0477ac */ /* 0x000ee20008000a00 */
[----:B------:R-:W-:Y:S01]  /*1420*/  MOV R6, R18 ;  /* 0x0000001200067202 */ /* 0x000fe20000000f00 */
[----:B------:R-:W-:Y:S02]  /*1430*/  IMAD.MOV.U32 R7, RZ, RZ, R2 ;  /* 0x000000ffff077224 */ /* 0x000fe400078e0002 */
[----:B---3--:R-:W-:Y:S02]  /*1440*/  IMAD.U32 R4, RZ, RZ, UR4 ;  /* 0x00000004ff047e24 */ /* 0x008fe4000f8e00ff */
[----:B------:R-:W-:Y:S01]  /*1450*/  IMAD.U32 R5, RZ, RZ, UR5 ;  /* 0x00000005ff057e24 */ /* 0x000fe2000f8e00ff */
[----:B--2---:R-:W2:Y:S02]  /*1460*/  F2F.F64.F32 R10, R0 ;  /* 0x00000000000a7310 */ /* 0x004ea40000201800 */
[----:B-12---:R0:W-:Y:S04]  /*1470*/  STL.64 [R17], R10 ;  /* 0x0000000a11007387 */ /* 0x0061e80000100a00 */
[----:B------:R-:W-:-:S07]  /*1480*/  LEPC R20, `(.L_x_91) ;  /* 0x000000001014794e */ /* 0x000fce0000000000 */
[----:B0-----:R-:W-:Y:S05]  /*1490*/  CALL.ABS.NOINC R8 ;  /* 0x0000000008007343 */ /* 0x001fea0003c00000 */
.L_x_91:
        /* <DEDUP_REMOVED lines=13> */
.L_x_92:
        /* <DEDUP_REMOVED lines=13> */
.L_x_93:
        /* <DEDUP_REMOVED lines=13> */
.L_x_94:
[----:B------:R-:W-:Y:S02]  /*1710*/  R2UR UR4, R28 ;  /* 0x000000001c0472ca */ /* 0x000fe400000e0000 */
[----:B------:R-:W-:-:S13]  /*1720*/  R2UR UR5, R29 ;  /* 0x000000001d0572ca */ /* 0x000fda00000e0000 */
[----:B------:R-:W2:Y:S01]  /*1730*/  LDG.E R30, desc[UR4][R30.64+0x1c] ;  /* 0x00001c041e1e7981 */ /* 0x000ea2000c1e1900 */
[----:B------:R0:W1:Y:S01]  /*1740*/  LDC.64 R8, c[0x4][R16] ;  /* 0x0100000010087b82 */ /* 0x0000620000000a00 */
[----:B------:R-:W3:Y:S01]  /*1750*/  LDCU.64 UR4, c[0x4][0x60] ;  /* 0x01000c00ff0477ac */ /* 0x000ee20008000a00 */
[----:B------:R-:W-:Y:S02]  /*1760*/  IMAD.MOV.U32 R6, RZ, RZ, R18 ;  /* 0x000000ffff067224 */ /* 0x000fe400078e0012 */
[----:B------:R-:W-:Y:S02]  /*1770*/  IMAD.MOV.U32 R7, RZ, RZ, R2 ;  /* 0x000000ffff077224 */ /* 0x000fe400078e0002 */
[----:B---3--:R-:W-:Y:S01]  /*1780*/  IMAD.U32 R4, RZ, RZ, UR4 ;  /* 0x00000004ff047e24 */ /* 0x008fe2000f8e00ff */
[----:B------:R-:W-:Y:S01]  /*1790*/  MOV R5, UR5 ;  /* 0x0000000500057c02 */ /* 0x000fe20008000f00 */
[----:B--2---:R-:W2:Y:S02]  /*17a0*/  F2F.F64.F32 R10, R30 ;  /* 0x0000001e000a7310 */ /* 0x004ea40000201800 */
[----:B-12---:R0:W-:Y:S04]  /*17b0*/  STL.64 [R17], R10 ;  /* 0x0000000a11007387 */ /* 0x0061e80000100a00 */
[----:B------:R-:W-:-:S07]  /*17c0*/  LEPC R20, `(.L_x_95) ;  /* 0x000000001014794e */ /* 0x000fce0000000000 */
[----:B0-----:R-:W-:Y:S05]  /*17d0*/  CALL.ABS.NOINC R8 ;  /* 0x0000000008007343 */ /* 0x001fea0003c00000 */
.L_x_95:
[----:B------:R-:W-:-:S07]  /*17e0*/  VIADD R25, R25, 0x8 ;  /* 0x0000000819197836 */ /* 0x000fce0000000000 */
.L_x_87:
[----:B------:R-:W-:-:S04]  /*17f0*/  LOP3.LUT R0, R26, 0x7, RZ, 0xc0, !PT ;  /* 0x000000071a007812 */ /* 0x000fc800078ec0ff */
[----:B------:R-:W-:-:S13]  /*1800*/  ISETP.NE.AND P0, PT, R0, RZ, PT ;  /* 0x000000ff0000720c */ /* 0x000fda0003f05270 */
[----:B------:R-:W-:Y:S05]  /*1810*/  @!P0 BRA `(.L_x_86) ;  /* 0x00000008000c8947 */ /* 0x000fea0003800000 */
[----:B------:R-:W-:-:S05]  /*1820*/  VIADD R0, R0, 0xffffffff ;  /* 0xffffffff00007836 */ /* 0x000fca0000000000 */
[----:B------:R-:W-:-:S13]  /*1830*/  ISETP.GE.U32.AND P0, PT, R0, 0x3, PT ;  /* 0x000000030000780c */ /* 0x000fda0003f06070 */
[----:B------:R-:W-:Y:S05]  /*1840*/  @!P0 BRA `(.L_x_96) ;  /* 0x0000000400048947 */ /* 0x000fea0003800000 */
[----:B------:R-:W1:Y:S01]  /*1850*/  LDC.64 R12, c[0x0][0x380] ;  /* 0x0000e000ff0c7b82 */ /* 0x000e620000000a00 */
[----:B0-----:R-:W-:Y:S01]  /*1860*/  R2UR UR4, R28 ;  /* 0x000000001c0472ca */ /* 0x001fe200000e0000 */
[----:B------:R-:W-:Y:S01]  /*1870*/  IMAD.IADD R3, R24, 0x1, R25 ;  /* 0x0000000118037824 */ /* 0x000fe200078e0219 */
[----:B------:R-:W-:-:S03]  /*1880*/  R2UR UR5, R29 ;  /* 0x000000001d0572ca */ /* 0x000fc600000e0000 */
[----:B-1----:R-:W-:-:S10]  /*1890*/  IMAD.WIDE.U32 R12, R3, 0x4, R12 ;  /* 0x00000004030c7825 */ /* 0x002fd400078e000c */
[----:B------:R-:W2:Y:S01]  /*18a0*/  LDG.E R0, desc[UR4][R12.64] ;  /* 0x000000040c007981 */ /* 0x000ea2000c1e1900 */
[----:B------:R-:W0:Y:S01]  /*18b0*/  LDCU UR4, c[0x0][0x2f8] ;  /* 0x00005f00ff0477ac */ /* 0x000e220008000800 */
[----:B------:R-:W-:Y:S01]  /*18c0*/  MOV R8, 0x68 ;  /* 0x0000006800087802 */ /* 0x000fe20000000f00 */
[----:B------:R-:W-:Y:S02]  /*18d0*/  IMAD.MOV.U32 R6, RZ, RZ, R18 ;  /* 0x000000ffff067224 */ /* 0x000fe400078e0012 */
[----:B------:R-:W-:-:S03]  /*18e0*/  IMAD.MOV.U32 R7, RZ, RZ, R2 ;  /* 0x000000ffff077224 */ /* 0x000fc600078e0002 */
[----:B------:R-:W1:Y:S01]  /*18f0*/  LDC.64 R8, c[0x4][R8] ;  /* 0x0100000008087b82 */ /* 0x000e620000000a00 */
[----:B0-----:R-:W-:Y:S01]  /*1900*/  VIADD R19, R18, -UR4 ;  /* 0x8000000412137c36 */ /* 0x001fe20008000000 */
[----:B------:R-:W0:Y:S02]  /*1910*/  LDCU.64 UR4, c[0x4][0x60] ;  /* 0x01000c00ff0477ac */ /* 0x000e240008000a00 */
[----:B0-----:R-:W-:Y:S02]  /*1920*/  IMAD.U32 R4, RZ, RZ, UR4 ;  /* 0x00000004ff047e24 */ /* 0x001fe4000f8e00ff */
[----:B------:R-:W-:Y:S01]  /*1930*/  IMAD.U32 R5, RZ, RZ, UR5 ;  /* 0x00000005ff057e24 */ /* 0x000fe2000f8e00ff */
[----:B--2---:R-:W0:Y:S02]  /*1940*/  F2F.F64.F32 R10, R0 ;  /* 0x00000000000a7310 */ /* 0x004e240000201800 */
[----:B01----:R0:W-:Y:S04]  /*1950*/  STL.64 [R19], R10 ;  /* 0x0000000a13007387 */ /* 0x0031e80000100a00 */
[----:B------:R-:W-:-:S07]  /*1960*/  LEPC R20, `(.L_x_97) ;  /* 0x000000001014794e */ /* 0x000fce0000000000 */
[----:B0-----:R-:W-:Y:S05]  /*1970*/  CALL.ABS.NOINC R8 ;  /* 0x0000000008007343 */ /* 0x001fea0003c00000 */
.L_x_97:
[----:B------:R-:W0:Y:S01]  /*1980*/  LDCU.64 UR4, c[0x0][0x380] ;  /* 0x00007000ff0477ac */ /* 0x000e220008000a00 */
[----:B------:R-:W-:Y:S02]  /*1990*/  IADD3 R0, P0, PT, R24, R25, RZ ;  /* 0x0000001918007210 */ /* 0x000fe40007f1e0ff */
[----:B------:R-:W-:Y:S02]  /*19a0*/  R2UR UR6, R28 ;  /* 0x000000001c0672ca */ /* 0x000fe400000e0000 */
[----:B------:R-:W-:Y:S01]  /*19b0*/  R2UR UR7, R29 ;  /* 0x000000001d0772ca */ /* 0x000fe200000e0000 */
[----:B------:R-:W-:Y:S01]  /*19c0*/  IMAD.X R3, RZ, RZ, RZ, P0 ;  /* 0x000000ffff037224 */ /* 0x000fe200000e06ff */
[----:B0-----:R-:W-:-:S04]  /*19d0*/  LEA R16, P0, R0, UR4, 0x2 ;  /* 0x0000000400107c11 */ /* 0x001fc8000f8010ff */
[----:B------:R-:W-:Y:S01]  /*19e0*/  LEA.HI.X R17, R0, UR5, R3, 0x2, P0 ;  /* 0x0000000500117c11 */ /* 0x000fe200080f1403 */
[----:B------:R-:W0:Y:S06]  /*19f0*/  LDCU.64 UR4, c[0x4][0x60] ;  /* 0x01000c00ff0477ac */ /* 0x000e2c0008000a00 */
[----:B------:R-:W2:Y:S01]  /*1a00*/  LDG.E R0, desc[UR6][R16.64+0x4] ;  /* 0x0000040610007981 */ /* 0x000ea2000c1e1900 */
[----:B------:R-:W-:Y:S01]  /*1a10*/  MOV R22, 0x68 ;  /* 0x0000006800167802 */ /* 0x000fe20000000f00 */
[----:B------:R-:W-:Y:S01]  /*1a20*/  IMAD.MOV.U32 R6, RZ, RZ, R18 ;  /* 0x000000ffff067224 */ /* 0x000fe200078e0012 */
[----:B------:R-:W-:-:S02]  /*1a30*/  MOV R7, R2 ;  /* 0x0000000200077202 */ /* 0x000fc40000000f00 */
[----:B------:R1:W3:Y:S01]  /*1a40*/  LDC.64 R8, c[0x4][R22] ;  /* 0x0100000016087b82 */ /* 0x0002e20000000a00 */
[----:B0-----:R-:W-:Y:S02]  /*1a50*/  IMAD.U32 R4, RZ, RZ, UR4 ;  /* 0x00000004ff047e24 */ /* 0x001fe4000f8e00ff */
[----:B------:R-:W-:Y:S01]  /*1a60*/  IMAD.U32 R5, RZ, RZ, UR5 ;  /* 0x00000005ff057e24 */ /* 0x000fe2000f8e00ff */
[----:B--2---:R-:W0:Y:S02]  /*1a70*/  F2F.F64.F32 R10, R0 ;  /* 0x00000000000a7310 */ /* 0x004e240000201800 */
[----:B0--3--:R1:W-:Y:S04]  /*1a80*/  STL.64 [R19], R10 ;  /* 0x0000000a13007387 */ /* 0x0093e80000100a00 */
[----:B------:R-:W-:-:S07]  /*1a90*/  LEPC R20, `(.L_x_98) ;  /* 0x000000001014794e */ /* 0x000fce0000000000 */
[----:B-1----:R-:W-:Y:S05]  /*1aa0*/  CALL.ABS.NOINC R8 ;  /* 0x0000000008007343 */ /* 0x002fea0003c00000 */
.L_x_98:
        /* <DEDUP_REMOVED lines=13> */
.L_x_99:
        /* <DEDUP_REMOVED lines=13> */
.L_x_100:
[----:B------:R-:W-:-:S07]  /*1c50*/  VIADD R25, R25, 0x4 ;  /* 0x0000000419197836 */ /* 0x000fce0000000000 */
.L_x_96:
[----:B------:R-:W-:-:S04]  /*1c60*/  LOP3.LUT R17, R26, 0x3, RZ, 0xc0, !PT ;  /* 0x000000031a117812 */ /* 0x000fc800078ec0ff */
[----:B------:R-:W-:-:S13]  /*1c70*/  ISETP.NE.AND P0, PT, R17, RZ, PT ;  /* 0x000000ff1100720c */ /* 0x000fda0003f05270 */
[----:B------:R-:W-:Y:S05]  /*1c80*/  @!P0 BRA `(.L_x_86) ;  /* 0x0000000000f08947 */ /* 0x000fea0003800000 */
[----:B------:R-:W1:Y:S01]  /*1c90*/  LDC.64 R6, c[0x0][0x380] ;  /* 0x0000e000ff067b82 */ /* 0x000e620000000a00 */
[----:B0-----:R-:W-:Y:S01]  /*1ca0*/  R2UR UR4, R28 ;  /* 0x000000001c0472ca */ /* 0x001fe200000e0000 */
[----:B------:R-:W-:Y:S01]  /*1cb0*/  IMAD.IADD R3, R24, 0x1, R25 ;  /* 0x0000000118037824 */ /* 0x000fe200078e0219 */
[----:B------:R-:W-:-:S03]  /*1cc0*/  R2UR UR5, R29 ;  /* 0x000000001d0572ca */ /* 0x000fc600000e0000 */
[----:B-1----:R-:W-:-:S10]  /*1cd0*/  IMAD.WIDE.U32 R6, R3, 0x4, R6 ;  /* 0x0000000403067825 */ /* 0x002fd400078e0006 */
[----:B------:R0:W2:Y:S01]  /*1ce0*/  LDG.E R0, desc[UR4][R6.64] ;  /* 0x0000000406007981 */ /* 0x0000a2000c1e1900 */
[----:B------:R-:W1:Y:S01]  /*1cf0*/  LDCU UR4, c[0x0][0x2f8] ;  /* 0x00005f00ff0477ac */ /* 0x000e620008000800 */
[----:B------:R-:W-:Y:S02]  /*1d00*/  MOV R8, 0x68 ;  /* 0x0000006800087802 */ /* 0x000fe40000000f00 */
[----:B------:R-:W-:-:S04]  /*1d10*/  ISETP.NE.AND P0, PT, R17, 0x1, PT ;  /* 0x000000011100780c */ /* 0x000fc80003f05270 */
[----:B------:R-:W3:Y:S01]  /*1d20*/  LDC.64 R8, c[0x4][R8] ;  /* 0x0100000008087b82 */ /* 0x000ee20000000a00 */
[----:B0-----:R-:W-:Y:S01]  /*1d30*/  IMAD.MOV.U32 R6, RZ, RZ, R18 ;  /* 0x000000ffff067224 */ /* 0x001fe200078e0012 */
[----:B------:R-:W-:Y:S01]  /*1d40*/  MOV R7, R2 ;  /* 0x0000000200077202 */ /* 0x000fe20000000f00 */
[----:B-1----:R-:W-:Y:S01]  /*1d50*/  VIADD R16, R18, -UR4 ;  /* 0x8000000412107c36 */ /* 0x002fe20008000000 */
[----:B------:R-:W0:Y:S02]  /*1d60*/  LDCU.64 UR4, c[0x4][0x60] ;  /* 0x01000c00ff0477ac */ /* 0x000e240008000a00 */
[----:B0-----:R-:W-:Y:S02]  /*1d70*/  IMAD.U32 R4, RZ, RZ, UR4 ;  /* 0x00000004ff047e24 */ /* 0x001fe4000f8e00ff */
[----:B------:R-:W-:Y:S01]  /*1d80*/  IMAD.U32 R5, RZ, RZ, UR5 ;  /* 0x00000005ff057e24 */ /* 0x000fe2000f8e00ff */
[----:B--2---:R0:W1:Y:S02]  /*1d90*/  F2F.F64.F32 R10, R0 ;  /* 0x00000000000a7310 */ /* 0x0040640000201800 */
[----:B0-----:R-:W-:Y:S01]  /*1da0*/  P2R R0, PR, RZ, 0x1 ;  /* 0x00000001ff007803 */ /* 0x001fe20000000000 */
[----:B-1-3--:R0:W-:Y:S06]  /*1db0*/  STL.64 [R16], R10 ;  /* 0x0000000a10007387 */ /* 0x00a1ec0000100a00 */
[----:B------:R-:W-:-:S07]  /*1dc0*/  LEPC R20, `(.L_x_101) ;  /* 0x000000001014794e */ /* 0x000fce0000000000 */
[----:B0-----:R-:W-:Y:S05]  /*1dd0*/  CALL.ABS.NOINC R8 ;  /* 0x0000000008007343 */ /* 0x001fea0003c00000 */
.L_x_101:
[----:B------:R-:W-:-:S13]  /*1de0*/  ISETP.NE.AND P6, PT, R17, 0x1, PT ;  /* 0x000000011100780c */ /* 0x000fda0003fc5270 */
[----:B------:R-:W-:Y:S05]  /*1df0*/  @!P6 BRA `(.L_x_86) ;  /* 0x000000000094e947 */ /* 0x000fea0003800000 */
        /* <DEDUP_REMOVED lines=11> */
[----:B------:R-:W-:Y:S01]  /*1eb0*/  LOP3.LUT R26, R26, 0x3, RZ, 0xc0, !PT ;  /* 0x000000031a1a7812 */ /* 0x000fe200078ec0ff */
[----:B------:R-:W-:Y:S01]  /*1ec0*/  IMAD.MOV.U32 R7, RZ, RZ, R2 ;  /* 0x000000ffff077224 */ /* 0x000fe200078e0002 */
[----:B------:R1:W3:Y:S02]  /*1ed0*/  LDC.64 R8, c[0x4][R17] ;  /* 0x0100000011087b82 */ /* 0x0002e40000000a00 */
[----:B------:R-:W-:Y:S01]  /*1ee0*/  ISETP.NE.AND P0, PT, R26, 0x2, PT ;  /* 0x000000021a00780c */ /* 0x000fe20003f05270 */
[----:B0-----:R-:W-:-:S02]  /*1ef0*/  IMAD.U32 R4, RZ, RZ, UR4 ;  /* 0x00000004ff047e24 */ /* 0x001fc4000f8e00ff */
[----:B------:R-:W-:Y:S01]  /*1f00*/  IMAD.U32 R5, RZ, RZ, UR5 ;  /* 0x00000005ff057e24 */ /* 0x000fe2000f8e00ff */
[----:B--2---:R0:W2:Y:S02]  /*1f10*/  F2F.F64.F32 R10, R0 ;  /* 0x00000000000a7310 */ /* 0x0040a40000201800 */
[----:B0-----:R-:W-:Y:S01]  /*1f20*/  P2R R0, PR, RZ, 0x1 ;  /* 0x00000001ff007803 */ /* 0x001fe20000000000 */
[----:B--23--:R1:W-:Y:S06]  /*1f30*/  STL.64 [R16], R10 ;  /* 0x0000000a10007387 */ /* 0x00c3ec0000100a00 */
[----:B------:R-:W-:-:S07]  /*1f40*/  LEPC R20, `(.L_x_102) ;  /* 0x000000001014794e */ /* 0x000fce0000000000 */
[----:B-1----:R-:W-:Y:S05]  /*1f50*/  CALL.ABS.NOINC R8 ;  /* 0x0000000008007343 */ /* 0x002fea0003c00000 */
.L_x_102:
[----:B------:R-:W-:-:S13]  /*1f60*/  ISETP.NE.AND P6, PT, R26, 0x2, PT ;  /* 0x000000021a00780c */ /* 0x000fda0003fc5270 */
[----:B------:R-:W-:Y:S05]  /*1f70*/  @!P6 BRA `(.L_x_86) ;  /* 0x000000000034e947 */ /* 0x000fea0003800000 */
        /* <DEDUP_REMOVED lines=13> */
.L_x_86:
[----:B------:R-:W-:Y:S01]  /*2050*/  MOV R0, 0x68 ;  /* 0x0000006800007802 */ /* 0x000fe20000000f00 */
[----:B------:R-:W1:Y:S01]  /*2060*/  LDCU.64 UR4, c[0x4][0x58] ;  /* 0x01000b00ff0477ac */ /* 0x000e620008000a00 */
[----:B------:R-:W-:Y:S02]  /*2070*/  CS2R R6, SRZ ;  /* 0x0000000000067805 */ /* 0x000fe4000001ff00 */
[----:B------:R2:W3:Y:S01]  /*2080*/  LDC.64 R8, c[0x4][R0] ;  /* 0x0100000000087b82 */ /* 0x0004e20000000a00 */
[----:B-1----:R-:W-:Y:S02]  /*2090*/  IMAD.U32 R4, RZ, RZ, UR4 ;  /* 0x00000004ff047e24 */ /* 0x002fe4000f8e00ff */
[----:B--2---:R-:W-:-:S07]  /*20a0*/  IMAD.U32 R5, RZ, RZ, UR5 ;  /* 0x00000005ff057e24 */ /* 0x004fce000f8e00ff */
[----:B------:R-:W-:-:S07]  /*20b0*/  LEPC R20, `(.L_x_103) ;  /* 0x000000001014794e */ /* 0x000fce0000000000 */
[----:B0--3--:R-:W-:Y:S05]  /*20c0*/  CALL.ABS.NOINC R8 ;  /* 0x0000000008007343 */ /* 0x009fea0003c00000 */
.L_x_103:
[----:B------:R-:W-:-:S13]  /*20d0*/  ISETP.NE.AND P6, PT, R27, RZ, PT ;  /* 0x000000ff1b00720c */ /* 0x000fda0003fc5270 */
[----:B------:R-:W-:Y:S05]  /*20e0*/  @P6 BRA `(.L_x_104) ;  /* 0xffffffe000146947 */ /* 0x000fea000383ffff */
[----:B------:R-:W-:Y:S05]  /*20f0*/  BSYNC.RECONVERGENT B7 ;  /* 0x0000000000077941 */ /* 0x000fea0003800200 */
.L_x_66:
[----:B------:R-:W-:Y:S01]  /*2100*/  MOV R0, 0x68 ;  /* 0x0000006800007802 */ /* 0x000fe20000000f00 */
[----:B------:R-:W0:Y:S01]  /*2110*/  LDCU.64 UR4, c[0x4][0x58] ;  /* 0x01000b00ff0477ac */ /* 0x000e220008000a00 */
[----:B------:R-:W-:Y:S02]  /*2120*/  CS2R R6, SRZ ;  /* 0x0000000000067805 */ /* 0x000fe4000001ff00 */
[----:B------:R1:W2:Y:S01]  /*2130*/  LDC.64 R2, c[0x4][R0] ;  /* 0x0100000000027b82 */ /* 0x0002a20000000a00 */
[----:B0-----:R-:W-:Y:S02]  /*2140*/  IMAD.U32 R4, RZ, RZ, UR4 ;  /* 0x00000004ff047e24 */ /* 0x001fe4000f8e00ff */
[----:B-1----:R-:W-:-:S07]  /*2150*/  IMAD.U32 R5, RZ, RZ, UR5 ;  /* 0x00000005ff057e24 */ /* 0x002fce000f8e00ff */
[----:B------:R-:W-:-:S07]  /*2160*/  LEPC R20, `(.L_x_105) ;  /* 0x000000001014794e */ /* 0x000fce0000000000 */
[----:B--2---:R-:W-:Y:S05]  /*2170*/  CALL.ABS.NOINC R2 ;  /* 0x0000000002007343 */ /* 0x004fea0003c00000 */
.L_x_105:
[----:B------:R-:W-:Y:S05]  /*2180*/  EXIT ;  /* 0x000000000000794d */ /* 0x000fea0003800000 */
.L_x_106:
        /* <DEDUP_REMOVED lines=15> */
.L_x_132:


//--------------------- .text._Z9evaporatePffi    --------------------------
	.section	.text._Z9evaporatePffi,"ax",@progbits
	.align	128
        .global         _Z9evaporatePffi
        .type           _Z9evaporatePffi,@function
        .size           _Z9evaporatePffi,(.L_x_133 - _Z9evaporatePffi)
        .other          _Z9evaporatePffi,@"STO_CUDA_ENTRY STV_DEFAULT"
_Z9evaporatePffi:
.text._Z9evaporatePffi:
[----:B------:R-:W-:Y:S01]  /*0000*/  LDC R1, c[0x0][0x37c] ;  /* 0x0000df00ff017b82 */ /* 0x000fe20000000800 */
[----:B------:R-:W0:Y:S07]  /*0010*/  S2R R5, SR_TID.X ;  /* 0x0000000000057919 */ /* 0x000e2e0000002100 */
[----:B------:R-:W0:Y:S01]  /*0020*/  S2UR UR4, SR_CTAID.X ;  /* 0x00000000000479c3 */ /* 0x000e220000002500 */
[----:B------:R-:W1:Y:S07]  /*0030*/  LDCU UR6, c[0x0][0x38c] ;  /* 0x00007180ff0677ac */ /* 0x000e6e0008000800 */
[----:B------:R-:W0:Y:S01]  /*0040*/  LDC R0, c[0x0][0x360] ;  /* 0x0000d800ff007b82 */ /* 0x000e220000000800 */
[----:B------:R-:W2:Y:S01]  /*0050*/  LDCU UR5, c[0x0][0x370] ;  /* 0x00006e00ff0577ac */ /* 0x000ea20008000800 */
[----:B0-----:R-:W-:-:S02]  /*0060*/  IMAD R5, R0, UR4, R5 ;  /* 0x0000000400057c24 */ /* 0x001fc4000f8e0205 */
[----:B--2---:R-:W-:-:S03]  /*0070*/  IMAD R0, R0, UR5, RZ ;  /* 0x0000000500007c24 */ /* 0x004fc6000f8e02ff */
[----:B-1----:R-:W-:-:S13]  /*0080*/  ISETP.GE.AND P0, PT, R5, UR6, PT ;  /* 0x0000000605007c0c */ /* 0x002fda000bf06270 */
[----:B------:R-:W-:Y:S05]  /*0090*/  @P0 EXIT ;  /* 0x000000000000094d */ /* 0x000fea0003800000 */
[----:B------:R-:W0:Y:S01]  /*00a0*/  I2F.U32.RP R8, R0 ;  /* 0x0000000000087306 */ /* 0x000e220000209000 */
[C---:B------:R-:W-:Y:S01]  /*00b0*/  IADD3 R4, PT, PT, R0.reuse, R5, RZ ;  /* 0x0000000500047210 */ /* 0x040fe20007ffe0ff */
[----:B------:R-:W-:Y:S01]  /*00c0*/  IMAD.MOV R9, RZ, RZ, -R0 ;  /* 0x000000ffff097224 */ /* 0x000fe200078e0a00 */
[----:B------:R-:W-:Y:S01]  /*00d0*/  ISETP.NE.U32.AND P2, PT, R0, RZ, PT ;  /* 0x000000ff0000720c */ /* 0x000fe20003f45070 */
[----:B------:R-:W1:Y:S01]  /*00e0*/  LDCU.64 UR4, c[0x0][0x358] ;  /* 0x00006b00ff0477ac */ /* 0x000e620008000a00 */
[C---:B------:R-:W-:Y:S01]  /*00f0*/  ISETP.GE.AND P0, PT, R4.reuse, UR6, PT ;  /* 0x0000000604007c0c */ /* 0x040fe2000bf06270 */
[----:B------:R-:W-:Y:S01]  /*0100*/  BSSY.RECONVERGENT B0, `(.L_x_107) ;  /* 0x0000028000007945 */ /* 0x000fe20003800200 */
[----:B------:R-:W-:Y:S02]  /*0110*/  VIMNMX R7, PT, PT, R4, UR6, !PT ;  /* 0x0000000604077c48 */ /* 0x000fe4000ffe0100 */
[----:B------:R-:W-:-:S04]  /*0120*/  SEL R6, RZ, 0x1, P0 ;  /* 0x00000001ff067807 */ /* 0x000fc80000000000 */
[----:B------:R-:W-:Y:S01]  /*0130*/  IADD3 R7, PT, PT, R7, -R4, -R6 ;  /* 0x8000000407077210 */ /* 0x000fe20007ffe806 */
[----:B0-----:R-:W0:Y:S01]  /*0140*/  MUFU.RCP R8, R8 ;  /* 0x0000000800087308 */ /* 0x001e220000001000 */
[----:B------:R-:W2:Y:S01]  /*0150*/  LDC R4, c[0x0][0x388] ;  /* 0x0000e200ff047b82 */ /* 0x000ea20000000800 */
[----:B0-----:R-:W-:-:S06]  /*0160*/  VIADD R2, R8, 0xffffffe ;  /* 0x0ffffffe08027836 */ /* 0x001fcc0000000000 */
[----:B------:R0:W3:Y:S01]  /*0170*/  F2I.FTZ.U32.TRUNC.NTZ R3, R2 ;  /* 0x0000000200037305 */ /* 0x0000e2000021f000 */
[----:B--2---:R-:W-:Y:S01]  /*0180*/  FADD R4, -R4, 1 ;  /* 0x3f80000004047421 */ /* 0x004fe20000000100 */
[----:B0-----:R-:W-:Y:S02]  /*0190*/  IMAD.MOV.U32 R2, RZ, RZ, RZ ;  /* 0x000000ffff027224 */ /* 0x001fe400078e00ff */
[----:B---3--:R-:W-:-:S04]  /*01a0*/  IMAD R9, R9, R3, RZ ;  /* 0x0000000309097224 */ /* 0x008fc800078e02ff */
[----:B------:R-:W-:-:S06]  /*01b0*/  IMAD.HI.U32 R8, R3, R9, R2 ;  /* 0x0000000903087227 */ /* 0x000fcc00078e0002 */
[----:B------:R-:W-:-:S05]  /*01c0*/  IMAD.HI.U32 R9, R8, R7, RZ ;  /* 0x0000000708097227 */ /* 0x000fca00078e00ff */
[----:B------:R-:W-:-:S05]  /*01d0*/  IADD3 R2, PT, PT, -R9, RZ, RZ ;  /* 0x000000ff09027210 */ /* 0x000fca0007ffe1ff */
[----:B------:R-:W-:Y:S02]  /*01e0*/  IMAD R7, R0, R2, R7 ;  /* 0x0000000200077224 */ /* 0x000fe400078e0207 */
[----:B------:R-:W0:Y:S03]  /*01f0*/  LDC.64 R2, c[0x0][0x380] ;  /* 0x0000e000ff027b82 */ /* 0x000e260000000a00 */
[----:B------:R-:W-:-:S13]  /*0200*/  ISETP.GE.U32.AND P0, PT, R7, R0, PT ;  /* 0x000000000700720c */ /* 0x000fda0003f06070 */
[----:B------:R-:W-:Y:S01]  /*0210*/  @P0 IMAD.IADD R7, R7, 0x1, -R0 ;  /* 0x0000000107070824 */ /* 0x000fe200078e0a00 */
[----:B------:R-:W-:-:S04]  /*0220*/  @P0 IADD3 R9, PT, PT, R9, 0x1, RZ ;  /* 0x0000000109090810 */ /* 0x000fc80007ffe0ff */
[----:B------:R-:W-:-:S13]  /*0230*/  ISETP.GE.U32.AND P1, PT, R7, R0, PT ;  /* 0x000000000700720c */ /* 0x000fda0003f26070 */
[----:B------:R-:W-:Y:S01]  /*0240*/  @P1 VIADD R9, R9, 0x1 ;  /* 0x0000000109091836 */ /* 0x000fe20000000000 */
[----:B------:R-:W-:-:S04]  /*0250*/  @!P2 LOP3.LUT R9, RZ, R0, RZ, 0x33, !PT ;  /* 0x00000000ff09a212 */ /* 0x000fc800078e33ff */
[----:B------:R-:W-:-:S04]  /*0260*/  IADD3 R6, PT, PT, R6, R9, RZ ;  /* 0x0000000906067210 */ /* 0x000fc80007ffe0ff */
[C---:B------:R-:W-:Y:S02]  /*0270*/  LOP3.LUT R7, R6.reuse, 0x3, RZ, 0xc0, !PT ;  /* 0x0000000306077812 */ /* 0x040fe400078ec0ff */
[----:B------:R-:W-:Y:S02]  /*0280*/  ISETP.GE.U32.AND P1, PT, R6, 0x3, PT ;  /* 0x000000030600780c */ /* 0x000fe40003f26070 */
[----:B------:R-:W-:-:S13]  /*0290*/  ISETP.NE.AND P0, PT, R7, 0x3, PT ;  /* 0x000000030700780c */ /* 0x000fda0003f05270 */
[----:B01----:R-:W-:Y:S05]  /*02a0*/  @!P0 BRA `(.L_x_108) ;  /* 0x0000000000348947 */ /* 0x003fea0003800000 */
[----:B------:R-:W0:Y:S01]  /*02b0*/  LDC.64 R8, c[0x0][0x380] ;  /* 0x0000e000ff087b82 */ /* 0x000e220000000a00 */
[----:B------:R-:W-:-:S05]  /*02c0*/  VIADD R6, R6, 0x1 ;  /* 0x0000000106067836 */ /* 0x000fca0000000000 */
[----:B------:R-:W-:-:S04]  /*02d0*/  LOP3.LUT R6, R6, 0x3, RZ, 0xc0, !PT ;  /* 0x0000000306067812 */ /* 0x000fc800078ec0ff */
[----:B------:R-:W-:-:S07]  /*02e0*/  IADD3 R10, PT, PT, -R6, RZ, RZ ;  /* 0x000000ff060a7210 */ /* 0x000fce0007ffe1ff */
.L_x_109:
[----:B01----:R-:W-:-:S05]  /*02f0*/  IMAD.WIDE R6, R5, 0x4, R8 ;  /* 0x0000000405067825 */ /* 0x003fca00078e0208 */
[----:B------:R-:W2:Y:S01]  /*0300*/  LDG.E R11, desc[UR4][R6.64] ;  /* 0x00000004060b7981 */ /* 0x000ea2000c1e1900 */
[----:B------:R-:W-:Y:S01]  /*0310*/  VIADD R10, R10, 0x1 ;  /* 0x000000010a0a7836 */ /* 0x000fe20000000000 */
[----:B------:R-:W-:-:S04]  /*0320*/  IADD3 R5, PT, PT, R0, R5, RZ ;  /* 0x0000000500057210 */ /* 0x000fc80007ffe0ff */
[----:B------:R-:W-:Y:S01]  /*0330*/  ISETP.NE.AND P0, PT, R10, RZ, PT ;  /* 0x000000ff0a00720c */ /* 0x000fe20003f05270 */
[----:B--2---:R-:W-:-:S05]  /*0340*/  FMUL R11, R4, R11 ;  /* 0x0000000b040b7220 */ /* 0x004fca0000400000 */
[----:B------:R-:W-:-:S05]  /*0350*/  FMNMX.NAN R11, R11, 1, !PT ;  /* 0x3f8000000b0b7809 */ /* 0x000fca0007820000 */
[----:B------:R1:W-:Y:S02]  /*0360*/  STG.E desc[UR4][R6.64], R11 ;  /* 0x0000000b06007986 */ /* 0x0003e4000c101904 */
[----:B------:R-:W-:Y:S05]  /*0370*/  @P0 BRA `(.L_x_109) ;  /* 0xfffffffc00dc0947 */ /* 0x000fea000383ffff */
.L_x_108:
[----:B------:R-:W-:Y:S05]  /*0380*/  BSYNC.RECONVERGENT B0 ;  /* 0x0000000000007941 */ /* 0x000fea0003800200 */
.L_x_107:
[----:B------:R-:W-:Y:S05]  /*0390*/  @!P1 EXIT ;  /* 0x000000000000994d */ /* 0x000fea0003800000 */
.L_x_110:
[----:B--2---:R-:W-:-:S05]  /*03a0*/  IMAD.WIDE R12, R5, 0x4, R2 ;  /* 0x00000004050c7825 */ /* 0x004fca00078e0202 */
[----:B-1----:R-:W2:Y:S02]  /*03b0*/  LDG.E R7, desc[UR4][R12.64] ;  /* 0x000000040c077981 */ /* 0x002ea4000c1e1900 */
[----:B--2---:R-:W-:-:S05]  /*03c0*/  FMUL R7, R4, R7 ;  /* 0x0000000704077220 */ /* 0x004fca0000400000 */
[----:B------:R-:W-:Y:S01]  /*03d0*/  FMNMX.NAN R15, R7, 1, !PT ;  /* 0x3f800000070f7809 */ /* 0x000fe20007820000 */
[----:B------:R-:W-:-:S04]  /*03e0*/  IMAD.WIDE R6, R0, 0x4, R12 ;  /* 0x0000000400067825 */ /* 0x000fc800078e020c */
[----:B------:R0:W-:Y:S04]  /*03f0*/  STG.E desc[UR4][R12.64], R15 ;  /* 0x0000000f0c007986 */ /* 0x0001e8000c101904 */
[----:B------:R-:W2:Y:S02]  /*0400*/  LDG.E R9, desc[UR4][R6.64] ;  /* 0x0000000406097981 */ /* 0x000ea4000c1e1900 */
[----:B--2---:R-:W-:-:S05]  /*0410*/  FMUL R9, R4, R9 ;  /* 0x0000000904097220 */ /* 0x004fca0000400000 */
[----:B------:R-:W-:Y:S01]  /*0420*/  FMNMX.NAN R17, R9, 1, !PT ;  /* 0x3f80000009117809 */ /* 0x000fe20007820000 */
[----:B------:R-:W-:-:S04]  /*0430*/  IMAD.WIDE R8, R0, 0x4, R6 ;  /* 0x0000000400087825 */ /* 0x000fc800078e0206 */
[----:B------:R2:W-:Y:S04]  /*0440*/  STG.E desc[UR4][R6.64], R17 ;  /* 0x0000001106007986 */ /* 0x0005e8000c101904 */
[----:B------:R-:W3:Y:S02]  /*0450*/  LDG.E R11, desc[UR4][R8.64] ;  /* 0x00000004080b7981 */ /* 0x000ee4000c1e1900 */
[----:B---3--:R-:W-:-:S05]  /*0460*/  FMUL R11, R4, R11 ;  /* 0x0000000b040b7220 */ /* 0x008fca0000400000 */
[----:B------:R-:W-:Y:S01]  /*0470*/  FMNMX.NAN R19, R11, 1, !PT ;  /* 0x3f8000000b137809 */ /* 0x000fe20007820000 */
[----:B------:R-:W-:-:S04]  /*0480*/  IMAD.WIDE R10, R0, 0x4, R8 ;  /* 0x00000004000a7825 */ /* 0x000fc800078e0208 */
[----:B------:R2:W-:Y:S04]  /*0490*/  STG.E desc[UR4][R8.64], R19 ;  /* 0x0000001308007986 */ /* 0x0005e8000c101904 */
[----:B0-----:R-:W3:Y:S01]  /*04a0*/  LDG.E R13, desc[UR4][R10.64] ;  /* 0x000000040a0d7981 */ /* 0x001ee2000c1e1900 */
[----:B------:R-:W-:-:S05]  /*04b0*/  IMAD R5, R0, 0x4, R5 ;  /* 0x0000000400057824 */ /* 0x000fca00078e0205 */
[----:B------:R-:W-:Y:S01]  /*04c0*/  ISETP.GE.AND P0, PT, R5, UR6, PT ;  /* 0x0000000605007c0c */ /* 0x000fe2000bf06270 */
[----:B---3--:R-:W-:-:S05]  /*04d0*/  FMUL R13, R4, R13 ;  /* 0x0000000d040d7220 */ /* 0x008fca0000400000 */
[----:B------:R-:W-:-:S05]  /*04e0*/  FMNMX.NAN R13, R13, 1, !PT ;  /* 0x3f8000000d0d7809 */ /* 0x000fca0007820000 */
[----:B------:R2:W-:Y:S02]  /*04f0*/  STG.E desc[UR4][R10.64], R13 ;  /* 0x0000000d0a007986 */ /* 0x0005e4000c101904 */
[----:B------:R-:W-:Y:S05]  /*0500*/  @!P0 BRA `(.L_x_110) ;  /* 0xfffffffc00a48947 */ /* 0x000fea000383ffff */
[----:B------:R-:W-:Y:S05]  /*0510*/  EXIT ;  /* 0x000000000000794d */ /* 0x000fea0003800000 */
.L_x_111:
        /* <DEDUP_REMOVED lines=14> */
.L_x_133:


//--------------------- .text._Z9reset_intPiii    --------------------------
	.section	.text._Z9reset_intPiii,"ax",@progbits
	.align	128
        .global         _Z9reset_intPiii
        .type           _Z9reset_intPiii,@function
        .size           _Z9reset_intPiii,(.L_x_134 - _Z9reset_intPiii)
        .other          _Z9reset_intPiii,@"STO_CUDA_ENTRY STV_DEFAULT"
_Z9reset_intPiii:
.text._Z9reset_intPiii:
        /* <DEDUP_REMOVED lines=20> */
[----:B0-----:R-:W0:Y:S02]  /*0140*/  MUFU.RCP R8, R8 ;  /* 0x0000000800087308 */ /* 0x001e240000001000 */
[----:B0-----:R-:W-:-:S06]  /*0150*/  VIADD R4, R8, 0xffffffe ;  /* 0x0ffffffe08047836 */ /* 0x001fcc0000000000 */
[----:B------:R0:W2:Y:S02]  /*0160*/  F2I.FTZ.U32.TRUNC.NTZ R5, R4 ;  /* 0x0000000400057305 */ /* 0x0000a4000021f000 */
[----:B0-----:R-:W-:Y:S02]  /*0170*/  IMAD.MOV.U32 R4, RZ, RZ, RZ ;  /* 0x000000ffff047224 */ /* 0x001fe400078e00ff */
[----:B--2---:R-:W-:-:S04]  /*0180*/  IMAD R9, R9, R5, RZ ;  /* 0x0000000509097224 */ /* 0x004fc800078e02ff */
[----:B------:R-:W-:-:S06]  /*0190*/  IMAD.HI.U32 R8, R5, R9, R4 ;  /* 0x0000000905087227 */ /* 0x000fcc00078e0004 */
[----:B------:R-:W-:-:S04]  /*01a0*/  IMAD.HI.U32 R5, R8, R7, RZ ;  /* 0x0000000708057227 */ /* 0x000fc800078e00ff */
[----:B------:R-:W-:-:S04]  /*01b0*/  IMAD.MOV R2, RZ, RZ, -R5 ;  /* 0x000000ffff027224 */ /* 0x000fc800078e0a05 */
[----:B------:R-:W-:-:S05]  /*01c0*/  IMAD R7, R0, R2, R7 ;  /* 0x0000000200077224 */ /* 0x000fca00078e0207 */
[----:B------:R-:W-:-:S13]  /*01d0*/  ISETP.GE.U32.AND P0, PT, R7, R0, PT ;  /* 0x000000000700720c */ /* 0x000fda0003f06070 */
[----:B------:R-:W-:Y:S01]  /*01e0*/  @P0 IADD3 R7, PT, PT, -R0, R7, RZ ;  /* 0x0000000700070210 */ /* 0x000fe20007ffe1ff */
[----:B------:R-:W-:-:S03]  /*01f0*/  @P0 VIADD R5, R5, 0x1 ;  /* 0x0000000105050836 */ /* 0x000fc60000000000 */
[----:B------:R-:W-:-:S13]  /*0200*/  ISETP.GE.U32.AND P1, PT, R7, R0, PT ;  /* 0x000000000700720c */ /* 0x000fda0003f26070 */
[----:B------:R-:W-:Y:S02]  /*0210*/  @P1 IADD3 R5, PT, PT, R5, 0x1, RZ ;  /* 0x0000000105051810 */ /* 0x000fe40007ffe0ff */
[----:B------:R-:W-:-:S05]  /*0220*/  @!P2 LOP3.LUT R5, RZ, R0, RZ, 0x33, !PT ;  /* 0x00000000ff05a212 */ /* 0x000fca00078e33ff */
[----:B------:R-:W-:-:S05]  /*0230*/  IMAD.IADD R2, R6, 0x1, R5 ;  /* 0x0000000106027824 */ /* 0x000fca00078e0205 */
[C---:B------:R-:W-:Y:S02]  /*0240*/  LOP3.LUT R4, R2.reuse, 0x3, RZ, 0xc0, !PT ;  /* 0x0000000302047812 */ /* 0x040fe400078ec0ff */
[----:B------:R-:W-:Y:S02]  /*0250*/  ISETP.GE.U32.AND P1, PT, R2, 0x3, PT ;  /* 0x000000030200780c */ /* 0x000fe40003f26070 */
[----:B------:R-:W-:-:S13]  /*0260*/  ISETP.NE.AND P0, PT, R4, 0x3, PT ;  /* 0x000000030400780c */ /* 0x000fda0003f05270 */
[----:B-1----:R-:W-:Y:S05]  /*0270*/  @!P0 BRA `(.L_x_113) ;  /* 0x00000000002c8947 */ /* 0x002fea0003800000 */
[----:B------:R-:W0:Y:S01]  /*0280*/  LDC R9, c[0x0][0x38c] ;  /* 0x0000e300ff097b82 */ /* 0x000e220000000800 */
[----:B------:R-:W-:-:S04]  /*0290*/  IADD3 R2, PT, PT, R2, 0x1, RZ ;  /* 0x0000000102027810 */ /* 0x000fc80007ffe0ff */
[----:B------:R-:W-:-:S03]  /*02a0*/  LOP3.LUT R2, R2, 0x3, RZ, 0xc0, !PT ;  /* 0x0000000302027812 */ /* 0x000fc600078ec0ff */
[----:B------:R-:W1:Y:S02]  /*02b0*/  LDC.64 R6, c[0x0][0x380] ;  /* 0x0000e000ff067b82 */ /* 0x000e640000000a00 */
[----:B------:R-:W-:-:S07]  /*02c0*/  IMAD.MOV R2, RZ, RZ, -R2 ;  /* 0x000000ffff027224 */ /* 0x000fce00078e0a02 */
.L_x_114:
[----:B-1----:R-:W-:Y:S01]  /*02d0*/  IMAD.WIDE R4, R3, 0x4, R6 ;  /* 0x0000000403047825 */ /* 0x002fe200078e0206 */
[----:B------:R-:W-:-:S03]  /*02e0*/  IADD3 R2, PT, PT, R2, 0x1, RZ ;  /* 0x0000000102027810 */ /* 0x000fc60007ffe0ff */
[----:B------:R-:W-:Y:S01]  /*02f0*/  IMAD.IADD R3, R0, 0x1, R3 ;  /* 0x0000000100037824 */ /* 0x000fe200078e0203 */
[----:B0-----:R2:W-:Y:S01]  /*0300*/  STG.E desc[UR4][R4.64], R9 ;  /* 0x0000000904007986 */ /* 0x0015e2000c101904 */
[----:B------:R-:W-:-:S13]  /*0310*/  ISETP.NE.AND P0, PT, R2, RZ, PT ;  /* 0x000000ff0200720c */ /* 0x000fda0003f05270 */
[----:B--2---:R-:W-:Y:S05]  /*0320*/  @P0 BRA `(.L_x_114) ;  /* 0xfffffffc00e80947 */ /* 0x004fea000383ffff */
.L_x_113:
[----:B------:R-:W-:Y:S05]  /*0330*/  BSYNC.RECONVERGENT B0 ;  /* 0x0000000000007941 */ /* 0x000fea0003800200 */
.L_x_112:
[----:B------:R-:W-:Y:S05]  /*0340*/  @!P1 EXIT ;  /* 0x000000000000994d */ /* 0x000fea0003800000 */
[----:B------:R-:W0:Y:S08]  /*0350*/  LDC R15, c[0x0][0x38c] ;  /* 0x0000e300ff0f7b82 */ /* 0x000e300000000800 */
[----:B------:R-:W1:Y:S02]  /*0360*/  LDC.64 R10, c[0x0][0x380] ;  /* 0x0000e000ff0a7b82 */ /* 0x000e640000000a00 */
.L_x_115:
[----:B-12---:R-:W-:Y:S01]  /*0370*/  IMAD.WIDE R12, R3, 0x4, R10 ;  /* 0x00000004030c7825 */ /* 0x006fe200078e020a */
[----:B------:R-:W-:-:S04]  /*0380*/  LEA R3, R0, R3, 0x2 ;  /* 0x0000000300037211 */ /* 0x000fc800078e10ff */
[----:B0-----:R2:W-:Y:S01]  /*0390*/  STG.E desc[UR4][R12.64], R15 ;  /* 0x0000000f0c007986 */ /* 0x0015e2000c101904 */
[----:B------:R-:W-:Y:S01]  /*03a0*/  IMAD.WIDE R4, R0, 0x4, R12 ;  /* 0x0000000400047825 */ /* 0x000fe200078e020c */
[----:B------:R-:W-:-:S04]  /*03b0*/  ISETP.GE.AND P0, PT, R3, UR6, PT ;  /* 0x0000000603007c0c */ /* 0x000fc8000bf06270 */
[----:B------:R2:W-:Y:S01]  /*03c0*/  STG.E desc[UR4][R4.64], R15 ;  /* 0x0000000f04007986 */ /* 0x0005e2000c101904 */
[----:B------:R-:W-:-:S05]  /*03d0*/  IMAD.WIDE R6, R0, 0x4, R4 ;  /* 0x0000000400067825 */ /* 0x000fca00078e0204 */
[----:B------:R2:W-:Y:S01]  /*03e0*/  STG.E desc[UR4][R6.64], R15 ;  /* 0x0000000f06007986 */ /* 0x0005e2000c101904 */
[----:B------:R-:W-:-:S05]  /*03f0*/  IMAD.WIDE R8, R0, 0x4, R6 ;  /* 0x0000000400087825 */ /* 0x000fca00078e0206 */
[----:B------:R2:W-:Y:S01]  /*0400*/  STG.E desc[UR4][R8.64], R15 ;  /* 0x0000000f08007986 */ /* 0x0005e2000c101904 */
[----:B------:R-:W-:Y:S05]  /*0410*/  @!P0 BRA `(.L_x_115) ;  /* 0xfffffffc00d48947 */ /* 0x000fea000383ffff */
[----:B------:R-:W-:Y:S05]  /*0420*/  EXIT ;  /* 0x000000000000794d */ /* 0x000fea0003800000 */
.L_x_116:
        /* <DEDUP_REMOVED lines=13> */
.L_x_134:


//--------------------- .text._Z11reset_floatPflf --------------------------
	.section	.text._Z11reset_floatPflf,"ax",@progbits
	.align	128
        .global         _Z11reset_floatPflf
        .type           _Z11reset_floatPflf,@function
        .size           _Z11reset_floatPflf,(.L_x_135 - _Z11reset_floatPflf)
        .other          _Z11reset_floatPflf,@"STO_CUDA_ENTRY STV_DEFAULT"
_Z11reset_floatPflf:
.text._Z11reset_floatPflf:
[----:B------:R-:W-:Y:S01]  /*0000*/  LDC R1, c[0x0][0x37c] ;  /* 0x0000df00ff017b82 */ /* 0x000fe20000000800 */
[----:B------:R-:W0:Y:S07]  /*0010*/  S2R R0, SR_TID.X ;  /* 0x0000000000007919 */ /* 0x000e2e0000002100 */
[----:B------:R-:W0:Y:S01]  /*0020*/  S2UR UR4, SR_CTAID.X ;  /* 0x00000000000479c3 */ /* 0x000e220000002500 */
[----:B------:R-:W1:Y:S07]  /*0030*/  LDCU.64 UR8, c[0x0][0x388] ;  /* 0x00007100ff0877ac */ /* 0x000e6e0008000a00 */
[----:B------:R-:W0:Y:S02]  /*0040*/  LDC R5, c[0x0][0x360] ;  /* 0x0000d800ff057b82 */ /* 0x000e240000000800 */
[----:B0-----:R-:W-:-:S05]  /*0050*/  IMAD R0, R5, UR4, R0 ;  /* 0x0000000405007c24 */ /* 0x001fca000f8e0200 */
[----:B-1----:R-:W-:Y:S02]  /*0060*/  ISETP.GE.U32.AND P0, PT, R0, UR8, PT ;  /* 0x0000000800007c0c */ /* 0x002fe4000bf06070 */
[----:B------:R-:W-:-:S04]  /*0070*/  SHF.R.S32.HI R2, RZ, 0x1f, R0 ;  /* 0x0000001fff027819 */ /* 0x000fc80000011400 */
[----:B------:R-:W-:-:S13]  /*0080*/  ISETP.GE.AND.EX P0, PT, R2, UR9, PT, P0 ;  /* 0x0000000902007c0c */ /* 0x000fda000bf06300 */
[----:B------:R-:W-:Y:S05]  /*0090*/  @P0 EXIT ;  /* 0x000000000000094d */ /* 0x000fea0003800000 */
[----:B------:R-:W0:Y:S01]  /*00a0*/  LDC R9, c[0x0][0x390] ;  /* 0x0000e400ff097b82 */ /* 0x000e220000000800 */
[----:B------:R-:W1:Y:S01]  /*00b0*/  LDCU UR4, c[0x0][0x370] ;  /* 0x00006e00ff0477ac */ /* 0x000e620008000800 */
[----:B------:R-:W-:Y:S02]  /*00c0*/  IMAD.MOV.U32 R7, RZ, RZ, R2 ;  /* 0x000000ffff077224 */ /* 0x000fe400078e0002 */
[----:B------:R-:W-:Y:S01]  /*00d0*/  IMAD.MOV.U32 R4, RZ, RZ, R0 ;  /* 0x000000ffff047224 */ /* 0x000fe200078e0000 */
[----:B------:R-:W2:Y:S01]  /*00e0*/  LDCU.64 UR6, c[0x0][0x358] ;  /* 0x00006b00ff0677ac */ /* 0x000ea20008000a00 */
[----:B------:R-:W3:Y:S01]  /*00f0*/  LDCU.64 UR10, c[0x0][0x380] ;  /* 0x00007000ff0a77ac */ /* 0x000ee20008000a00 */
[----:B-1----:R-:W-:-:S07]  /*0100*/  IMAD R5, R5, UR4, RZ ;  /* 0x0000000405057c24 */ /* 0x002fce000f8e02ff */
.L_x_117:
[----:B---3--:R-:W-:-:S04]  /*0110*/  LEA R2, P0, R4, UR10, 0x2 ;  /* 0x0000000a04027c11 */ /* 0x008fc8000f8010ff */
[----:B------:R-:W-:Y:S01]  /*0120*/  LEA.HI.X R3, R4, UR11, R7, 0x2, P0 ;  /* 0x0000000b04037c11 */ /* 0x000fe200080f1407 */
[----:B------:R-:W-:-:S04]  /*0130*/  IMAD.IADD R4, R5, 0x1, R0 ;  /* 0x0000000105047824 */ /* 0x000fc800078e0200 */
[----:B0-2---:R1:W-:Y:S01]  /*0140*/  STG.E desc[UR6][R2.64], R9 ;  /* 0x0000000902007986 */ /* 0x0053e2000c101906 */
[----:B------:R-:W-:Y:S01]  /*0150*/  ISETP.GE.U32.AND P0, PT, R4, UR8, PT ;  /* 0x0000000804007c0c */ /* 0x000fe2000bf06070 */
[--C-:B------:R-:W-:Y:S01]  /*0160*/  IMAD.MOV.U32 R0, RZ, RZ, R4.reuse ;  /* 0x000000ffff007224 */ /* 0x100fe200078e0004 */
[----:B------:R-:W-:-:S04]  /*0170*/  SHF.R.S32.HI R7, RZ, 0x1f, R4 ;  /* 0x0000001fff077819 */ /* 0x000fc80000011404 */
[----:B------:R-:W-:-:S13]  /*0180*/  ISETP.GE.AND.EX P0, PT, R7, UR9, PT, P0 ;  /* 0x0000000907007c0c */ /* 0x000fda000bf06300 */
[----:B-1----:R-:W-:Y:S05]  /*0190*/  @!P0 BRA `(.L_x_117) ;  /* 0xfffffffc00dc8947 */ /* 0x002fea000383ffff */
[----:B------:R-:W-:Y:S05]  /*01a0*/  EXIT ;  /* 0x000000000000794d */ /* 0x000fea0003800000 */
.L_x_118:
        /* <DEDUP_REMOVED lines=13> */
.L_x_135:


//--------------------- .text._Z10cuda_hellov     --------------------------
	.section	.text._Z10cuda_hellov,"ax",@progbits
	.align	128
        .global         _Z10cuda_hellov
        .type           _Z10cuda_hellov,@function
        .size           _Z10cuda_hellov,(.L_x_136 - _Z10cuda_hellov)
        .other          _Z10cuda_hellov,@"STO_CUDA_ENTRY STV_DEFAULT"
_Z10cuda_hellov:
.text._Z10cuda_hellov:
[----:B------:R-:W0:Y:S01]  /*0000*/  LDC R1, c[0x0][0x37c] ;  /* 0x0000df00ff017b82 */ /* 0x000e220000000800 */
[----:B------:R-:W-:Y:S01]  /*0010*/  MOV R0, 0x68 ;  /* 0x0000006800007802 */ /* 0x000fe20000000f00 */
[----:B------:R-:W1:Y:S01]  /*0020*/  LDCU.64 UR4, c[0x4][0x50] ;  /* 0x01000a00ff0477ac */ /* 0x000e620008000a00 */
[----:B------:R-:W-:-:S05]  /*0030*/  CS2R R6, SRZ ;  /* 0x0000000000067805 */ /* 0x000fca000001ff00 */
[----:B------:R2:W3:Y:S01]  /*0040*/  LDC.64 R2, c[0x4][R0] ;  /* 0x0100000000027b82 */ /* 0x0004e20000000a00 */
[----:B-1----:R-:W-:Y:S02]  /*0050*/  IMAD.U32 R4, RZ, RZ, UR4 ;  /* 0x00000004ff047e24 */ /* 0x002fe4000f8e00ff */
[----:B--2---:R-:W-:-:S07]  /*0060*/  IMAD.U32 R5, RZ, RZ, UR5 ;  /* 0x00000005ff057e24 */ /* 0x004fce000f8e00ff */
[----:B------:R-:W-:-:S07]  /*0070*/  LEPC R20, `(.L_x_119) ;  /* 0x000000001014794e */ /* 0x000fce0000000000 */
[----:B0--3--:R-:W-:Y:S05]  /*0080*/  CALL.ABS.NOINC R2 ;  /* 0x0000000002007343 */ /* 0x009fea0003c00000 */
.L_x_119:
[----:B------:R-:W-:Y:S05]  /*0090*/  EXIT ;  /* 0x000000000000794d */ /* 0x000fea0003800000 */
.L_x_120:
        /* <DEDUP_REMOVED lines=14> */
.L_x_136:


//--------------------- .text._Z9rand_initjP17curandStateXORWOW --------------------------
	.section	.text._Z9rand_initjP17curandStateXORWOW,"ax",@progbits
	.align	128
        .global         _Z9rand_initjP17curandStateXORWOW
        .type           _Z9rand_initjP17curandStateXORWOW,@function
        .size           _Z9rand_initjP17curandStateXORWOW,(.L_x_137 - _Z9rand_initjP17curandStateXORWOW)
        .other          _Z9rand_initjP17curandStateXORWOW,@"STO_CUDA_ENTRY STV_DEFAULT"
_Z9rand_initjP17curandStateXORWOW:
.text._Z9rand_initjP17curandStateXORWOW:
[----:B------:R-:W-:Y:S01]  /*0000*/  LDC R1, c[0x0][0x37c] ;  /* 0x0000df00ff017b82 */ /* 0x000fe20000000800 */
[----:B------:R-:W0:Y:S07]  /*0010*/  S2R R13, SR_CTAID.X ;  /* 0x00000000000d7919 */ /* 0x000e2e0000002500 */
[----:B------:R-:W1:Y:S01]  /*0020*/  LDC R0, c[0x0][0x380] ;  /* 0x0000e000ff007b82 */ /* 0x000e620000000800 */
[----:B------:R-:W2:Y:S01]  /*0030*/  LDCU.64 UR6, c[0x0][0x358] ;  /* 0x00006b00ff0677ac */ /* 0x000ea20008000a00 */
[----:B------:R-:W-:-:S02]  /*0040*/  IMAD.MOV.U32 R7, RZ, RZ, -0x75bd8fc ;  /* 0xf8a42704ff077424 */ /* 0x000fc400078e00ff */
[----:B------:R-:W-:-:S04]  /*0050*/  IMAD.MOV.U32 R8, RZ, RZ, -0x23270784 ;  /* 0xdcd8f87cff087424 */ /* 0x000fc800078e00ff */
[----:B------:R-:W3:Y:S01]  /*0060*/  LDC.64 R2, c[0x0][0x388] ;  /* 0x0000e200ff027b82 */ /* 0x000ee20000000a00 */
[----:B-1----:R-:W-:-:S05]  /*0070*/  LOP3.LUT R0, R0, 0xaad26b49, RZ, 0x3c, !PT ;  /* 0xaad26b4900007812 */ /* 0x002fca00078e3cff */
[----:B------:R-:W-:Y:S01]  /*0080*/  IMAD R0, R0, 0x4182bed5, RZ ;  /* 0x4182bed500007824 */ /* 0x000fe200078e02ff */
[C---:B0-----:R-:W-:Y:S01]  /*0090*/  ISETP.NE.AND P0, PT, R13.reuse, RZ, PT ;  /* 0x000000ff0d00720c */ /* 0x041fe20003f05270 */
[----:B---3--:R-:W-:-:S03]  /*00a0*/  IMAD.WIDE.U32 R2, R13, 0x30, R2 ;  /* 0x000000300d027825 */ /* 0x008fc600078e0002 */
[C---:B------:R-:W-:Y:S01]  /*00b0*/  LOP3.LUT R6, R0.reuse, 0x159a55e5, RZ, 0x3c, !PT ;  /* 0x159a55e500067812 */ /* 0x040fe200078e3cff */
[C---:B------:R-:W-:Y:S02]  /*00c0*/  VIADD R4, R0.reuse, 0xd9f6dc18 ;  /* 0xd9f6dc1800047836 */ /* 0x040fe40000000000 */
[C---:B------:R-:W-:Y:S02]  /*00d0*/  VIADD R5, R0.reuse, 0x75bcd15 ;  /* 0x075bcd1500057836 */ /* 0x040fe40000000000 */
[----:B--2---:R0:W-:Y:S01]  /*00e0*/  STG.E.64 desc[UR6][R2.64+0x8], R6 ;  /* 0x0000080602007986 */ /* 0x0041e2000c101b06 */
[----:B------:R-:W-:-:S03]  /*00f0*/  VIADD R9, R0, 0x583f19 ;  /* 0x00583f1900097836 */ /* 0x000fc60000000000 */
[----:B------:R0:W-:Y:S04]  /*0100*/  STG.E.64 desc[UR6][R2.64], R4 ;  /* 0x0000000402007986 */ /* 0x0001e8000c101b06 */
[----:B------:R0:W-:Y:S01]  /*0110*/  STG.E.64 desc[UR6][R2.64+0x10], R8 ;  /* 0x0000100802007986 */ /* 0x0001e2000c101b06 */
[----:B------:R-:W-:Y:S05]  /*0120*/  @!P0 BRA `(.L_x_121) ;  /* 0x0000000c00488947 */ /* 0x000fea0003800000 */
[----:B------:R-:W-:Y:S02]  /*0130*/  IMAD.MOV.U32 R0, RZ, RZ, R13 ;  /* 0x000000ffff007224 */ /* 0x000fe400078e000d */
[----:B------:R-:W-:Y:S02]  /*0140*/  IMAD.MOV.U32 R15, RZ, RZ, RZ ;  /* 0x000000ffff0f7224 */ /* 0x000fe400078e00ff */
[----:B------:R-:W-:-:S07]  /*0150*/  IMAD.MOV.U32 R12, RZ, RZ, RZ ;  /* 0x000000ffff0c7224 */ /* 0x000fce00078e00ff */
.L_x_126:
[----:B0-----:R-:W-:-:S04]  /*0160*/  LOP3.LUT R2, R0, 0x3, RZ, 0xc0, !PT ;  /* 0x0000000300027812 */ /* 0x001fc800078ec0ff */
[----:B------:R-:W-:-:S04]  /*0170*/  ISETP.NE.U32.AND P0, PT, R2, RZ, PT ;  /* 0x000000ff0200720c */ /* 0x000fc80003f05070 */
[----:B------:R-:W-:-:S13]  /*0180*/  ISETP.NE.AND.EX P0, PT, RZ, RZ, PT, P0 ;  /* 0x000000ffff00720c */ /* 0x000fda0003f05300 */
[----:B------:R-:W-:Y:S05]  /*0190*/  @!P0 BRA `(.L_x_122) ;  /* 0x0000000c00148947 */ /* 0x000fea0003800000 */
[----:B------:R-:W0:Y:S01]  /*01a0*/  LDC.64 R6, c[0x4][0x10] ;  /* 0x01000400ff067b82 */ /* 0x000e220000000a00 */
[----:B------:R-:W-:Y:S01]  /*01b0*/  UMOV UR4, URZ ;  /* 0x000000ff00047c82 */ /* 0x000fe20008000000 */
[----:B0-----:R-:W-:-:S07]  /*01c0*/  IMAD.WIDE.U32 R6, R12, 0xc80, R6 ;  /* 0x00000c800c067825 */ /* 0x001fce00078e0006 */
.L_x_125:
[----:B0-----:R-:W-:Y:S01]  /*01d0*/  IMAD.MOV.U32 R14, RZ, RZ, RZ ;  /* 0x000000ffff0e7224 */ /* 0x001fe200078e00ff */
[----:B------:R-:W-:Y:S01]  /*01e0*/  CS2R R2, SRZ ;  /* 0x0000000000027805 */ /* 0x000fe2000001ff00 */
[----:B------:R-:W-:Y:S01]  /*01f0*/  IMAD.MOV.U32 R16, RZ, RZ, RZ ;  /* 0x000000ffff107224 */ /* 0x000fe200078e00ff */
[----:B------:R-:W-:-:S07]  /*0200*/  CS2R R4, SRZ ;  /* 0x0000000000047805 */ /* 0x000fce000001ff00 */
.L_x_124:
[----:B------:R-:W0:Y:S02]  /*0210*/  LDC.64 R8, c[0x0][0x388] ;  /* 0x0000e200ff087b82 */ /* 0x000e240000000a00 */
[----:B0-----:R-:W-:-:S04]  /*0220*/  IMAD.WIDE.U32 R10, R13, 0x30, R8 ;  /* 0x000000300d0a7825 */ /* 0x001fc800078e0008 */
[----:B------:R-:W-:-:S05]  /*0230*/  IMAD.WIDE.U32 R10, R16, 0x4, R10 ;  /* 0x00000004100a7825 */ /* 0x000fca00078e000a */
[----:B------:R0:W5:Y:S01]  /*0240*/  LDG.E R17, desc[UR6][R10.64+0x4] ;  /* 0x000004060a117981 */ /* 0x000162000c1e1900 */
[----:B------:R-:W-:-:S07]  /*0250*/  IMAD.MOV.U32 R18, RZ, RZ, RZ ;  /* 0x000000ffff127224 */ /* 0x000fce00078e00ff */
.L_x_123:
[----:B-----5:R-:W-:Y:S01]  /*0260*/  SHF.R.U32.HI R22, RZ, R18, R17 ;  /* 0x00000012ff167219 */ /* 0x020fe20000011611 */
[----:B0-----:R-:W-:-:S03]  /*0270*/  IMAD.SHL.U32 R11, R16, 0x20, RZ ;  /* 0x00000020100b7824 */ /* 0x001fc600078e00ff */
[----:B------:R-:W-:Y:S01]  /*0280*/  LOP3.LUT R19, R22, 0x1, RZ, 0xc0, !PT ;  /* 0x0000000116137812 */ /* 0x000fe200078ec0ff */
[----:B------:R-:W-:-:S03]  /*0290*/  IMAD.IADD R10, R11, 0x1, R18 ;  /* 0x000000010b0a7824 */ /* 0x000fc600078e0212 */
[----:B------:R-:W-:Y:S01]  /*02a0*/  ISETP.NE.U32.AND P0, PT, R19, 0x1, PT ;  /* 0x000000011300780c */ /* 0x000fe20003f05070 */
[----:B------:R-:W-:-:S03]  /*02b0*/  IMAD R11, R10, 0x5, RZ ;  /* 0x000000050a0b7824 */ /* 0x000fc600078e02ff */
[----:B------:R-:W-:Y:S01]  /*02c0*/  R2P PR, R22, 0x7e ;  /* 0x0000007e16007804 */ /* 0x000fe20000000000 */
[----:B------:R-:W-:-:S08]  /*02d0*/  IMAD.WIDE.U32 R10, R11, 0x4, R6 ;  /* 0x000000040b0a7825 */ /* 0x000fd000078e0006 */
[----:B------:R-:W2:Y:S04]  /*02e0*/  @!P0 LDG.E R19, desc[UR6][R10.64] ;  /* 0x000000060a138981 */ /* 0x000ea8000c1e1900 */
[----:B------:R-:W3:Y:S04]  /*02f0*/  @!P0 LDG.E R20, desc[UR6][R10.64+0x10] ;  /* 0x000010060a148981 */ /* 0x000ee8000c1e1900 */
[----:B------:R-:W4:Y:S04]  /*0300*/  @P1 LDG.E R21, desc[UR6][R10.64+0x14] ;  /* 0x000014060a151981 */ /* 0x000f28000c1e1900 */
[----:B------:R-:W4:Y:S04]  /*0310*/  @P2 LDG.E R23, desc[UR6][R10.64+0x28] ;  /* 0x000028060a172981 */ /* 0x000f28000c1e1900 */
[----:B------:R-:W4:Y:S04]  /*0320*/  @P1 LDG.E R24, desc[UR6][R10.64+0x24] ;  /* 0x000024060a181981 */ /* 0x000f28000c1e1900 */
[----:B------:R-:W4:Y:S04]  /*0330*/  @P2 LDG.E R26, desc[UR6][R10.64+0x38] ;  /* 0x000038060a1a2981 */ /* 0x000f28000c1e1900 */
[----:B------:R-:W4:Y:S04]  /*0340*/  @P3 LDG.E R25, desc[UR6][R10.64+0x3c] ;  /* 0x00003c060a193981 */ /* 0x000f28000c1e1900 */
[----:B------:R-:W4:Y:S01]  /*0350*/  @P4 LDG.E R27, desc[UR6][R10.64+0x50] ;  /* 0x000050060a1b4981 */ /* 0x000f22000c1e1900 */
[----:B--2---:R-:W-:-:S03]  /*0360*/  @!P0 LOP3.LUT R14, R14, R19, RZ, 0x3c, !PT ;  /* 0x000000130e0e8212 */ /* 0x004fc600078e3cff */
[----:B------:R-:W2:Y:S01]  /*0370*/  @!P0 LDG.E R19, desc[UR6][R10.64+0x4] ;  /* 0x000004060a138981 */ /* 0x000ea2000c1e1900 */
[----:B---3--:R-:W-:-:S03]  /*0380*/  @!P0 LOP3.LUT R3, R3, R20, RZ, 0x3c, !PT ;  /* 0x0000001403038212 */ /* 0x008fc600078e3cff */
[----:B------:R-:W3:Y:S01]  /*0390*/  @!P0 LDG.E R20, desc[UR6][R10.64+0x8] ;  /* 0x000008060a148981 */ /* 0x000ee2000c1e1900 */
[----:B----4-:R-:W-:-:S03]  /*03a0*/  @P1 LOP3.LUT R14, R14, R21, RZ, 0x3c, !PT ;  /* 0x000000150e0e1212 */ /* 0x010fc600078e3cff */
[----:B------:R-:W4:Y:S01]  /*03b0*/  @!P0 LDG.E R21, desc[UR6][R10.64+0xc] ;  /* 0x00000c060a158981 */ /* 0x000f22000c1e1900 */
[----:B------:R-:W-:-:S03]  /*03c0*/  @P2 LOP3.LUT R14, R14, R23, RZ, 0x3c, !PT ;  /* 0x000000170e0e2212 */ /* 0x000fc600078e3cff */
[----:B------:R-:W4:Y:S01]  /*03d0*/  @P1 LDG.E R23, desc[UR6][R10.64+0x18] ;  /* 0x000018060a171981 */ /* 0x000f22000c1e1900 */
[----:B------:R-:W-:-:S03]  /*03e0*/  @P1 LOP3.LUT R3, R3, R24, RZ, 0x3c, !PT ;  /* 0x0000001803031212 */ /* 0x000fc600078e3cff */
[----:B------:R-:W4:Y:S01]  /*03f0*/  @P2 LDG.E R24, desc[UR6][R10.64+0x30] ;  /* 0x000030060a182981 */ /* 0x000f22000c1e1900 */
[----:B--2---:R-:W-:-:S03]  /*0400*/  @!P0 LOP3.LUT R4, R4, R19, RZ, 0x3c, !PT ;  /* 0x0000001304048212 */ /* 0x004fc600078e3cff */
[----:B------:R-:W2:Y:S01]  /*0410*/  @P1 LDG.E R19, desc[UR6][R10.64+0x20] ;  /* 0x000020060a131981 */ /* 0x000ea2000c1e1900 */
[----:B---3--:R-:W-:-:S03]  /*0420*/  @!P0 LOP3.LUT R5, R5, R20, RZ, 0x3c, !PT ;  /* 0x0000001405058212 */ /* 0x008fc600078e3cff */
[----:B------:R-:W3:Y:S01]  /*0430*/  @P1 LDG.E R20, desc[UR6][R10.64+0x1c] ;  /* 0x00001c060a141981 */ /* 0x000ee2000c1e1900 */
[----:B----4-:R-:W-:-:S03]  /*0440*/  @!P0 LOP3.LUT R2, R2, R21, RZ, 0x3c, !PT ;  /* 0x0000001502028212 */ /* 0x010fc600078e3cff */
[----:B------:R-:W4:Y:S01]  /*0450*/  @P2 LDG.E R21, desc[UR6][R10.64+0x2c] ;  /* 0x00002c060a152981 */ /* 0x000f22000c1e1900 */
[----:B------:R-:W-:-:S03]  /*0460*/  @P1 LOP3.LUT R4, R4, R23, RZ, 0x3c, !PT ;  /* 0x0000001704041212 */ /* 0x000fc600078e3cff */
[----:B------:R-:W4:Y:S01]  /*0470*/  @P2 LDG.E R23, desc[UR6][R10.64+0x34] ;  /* 0x000034060a172981 */ /* 0x000f22000c1e1900 */
[----:B------:R-:W-:-:S03]  /*0480*/  @P2 LOP3.LUT R3, R3, R26, RZ, 0x3c, !PT ;  /* 0x0000001a03032212 */ /* 0x000fc600078e3cff */
[----:B------:R-:W4:Y:S01]  /*0490*/  @P3 LDG.E R26, desc[UR6][R10.64+0x4c] ;  /* 0x00004c060a1a3981 */ /* 0x000f22000c1e1900 */
[----:B------:R-:W-:-:S03]  /*04a0*/  @P3 LOP3.LUT R14, R14, R25, RZ, 0x3c, !PT ;  /* 0x000000190e0e3212 */ /* 0x000fc600078e3cff */
[----:B------:R-:W4:Y:S01]  /*04b0*/  @P5 LDG.E R25, desc[UR6][R10.64+0x64] ;  /* 0x000064060a195981 */ /* 0x000f22000c1e1900 */
[----:B--2---:R-:W-:-:S03]  /*04c0*/  @P1 LOP3.LUT R2, R2, R19, RZ, 0x3c, !PT ;  /* 0x0000001302021212 */ /* 0x004fc600078e3cff */
[----:B------:R-:W2:Y:S01]  /*04d0*/  @P3 LDG.E R19, desc[UR6][R10.64+0x40] ;  /* 0x000040060a133981 */ /* 0x000ea2000c1e1900 */
[----:B---3--:R-:W-:-:S03]  /*04e0*/  @P1 LOP3.LUT R5, R5, R20, RZ, 0x3c, !PT ;  /* 0x0000001405051212 */ /* 0x008fc600078e3cff */
[----:B------:R-:W3:Y:S01]  /*04f0*/  @P3 LDG.E R20, desc[UR6][R10.64+0x44] ;  /* 0x000044060a143981 */ /* 0x000ee2000c1e1900 */
[----:B------:R-:W-:-:S03]  /*0500*/  @P2 LOP3.LUT R5, R5, R24, RZ, 0x3c, !PT ;  /* 0x0000001805052212 */ /* 0x000fc600078e3cff */
[----:B------:R-:W3:Y:S01]  /*0510*/  @P4 LDG.E R24, desc[UR6][R10.64+0x58] ;  /* 0x000058060a184981 */ /* 0x000ee2000c1e1900 */
[----:B----4-:R-:W-:Y:S02]  /*0520*/  @P2 LOP3.LUT R4, R4, R21, RZ, 0x3c, !PT ;  /* 0x0000001504042212 */ /* 0x010fe400078e3cff */
[----:B------:R-:W-:Y:S01]  /*0530*/  @P2 LOP3.LUT R2, R2, R23, RZ, 0x3c, !PT ;  /* 0x0000001702022212 */ /* 0x000fe200078e3cff */
[----:B------:R-:W4:Y:S04]  /*0540*/  @P3 LDG.E R21, desc[UR6][R10.64+0x48] ;  /* 0x000048060a153981 */ /* 0x000f28000c1e1900 */
[----:B------:R-:W4:Y:S01]  /*0550*/  @P4 LDG.E R23, desc[UR6][R10.64+0x54] ;  /* 0x000054060a174981 */ /* 0x000f22000c1e1900 */
[----:B------:R-:W-:Y:S02]  /*0560*/  @P4 LOP3.LUT R14, R14, R27, RZ, 0x3c, !PT ;  /* 0x0000001b0e0e4212 */ /* 0x000fe400078e3cff */
[----:B------:R-:W-:-:S02]  /*0570*/  @P3 LOP3.LUT R3, R3, R26, RZ, 0x3c, !PT ;  /* 0x0000001a03033212 */ /* 0x000fc400078e3cff */
        /* <DEDUP_REMOVED lines=9> */
[----:B----4-:R-:W-:-:S03]  /*0610*/  @P3 LOP3.LUT R2, R2, R21, RZ, 0x3c, !PT ;  /* 0x0000001502023212 */ /* 0x010fc600078e3cff */
[----:B------:R-:W4:Y:S01]  /*0620*/  @P5 LDG.E R21, desc[UR6][R10.64+0x68] ;  /* 0x000068060a155981 */ /* 0x000f22000c1e1900 */
[----:B------:R-:W-:-:S03]  /*0630*/  @P4 LOP3.LUT R4, R4, R23, RZ, 0x3c, !PT ;  /* 0x0000001704044212 */ /* 0x000fc600078e3cff */
[----:B------:R-:W4:Y:S01]  /*0640*/  @P5 LDG.E R23, desc[UR6][R10.64+0x70] ;  /* 0x000070060a175981 */ /* 0x000f22000c1e1900 */
[----:B------:R-:W-:Y:S02]  /*0650*/  LOP3.LUT P0, RZ, R22, 0x80, RZ, 0xc0, !PT ;  /* 0x0000008016ff7812 */ /* 0x000fe4000780c0ff */
[----:B------:R-:W-:Y:S02]  /*0660*/  @P4 LOP3.LUT R3, R3, R26, RZ, 0x3c, !PT ;  /* 0x0000001a03034212 */ /* 0x000fe400078e3cff */
[----:B------:R-:W-:Y:S02]  /*0670*/  @P6 LOP3.LUT R14, R14, R25, RZ, 0x3c, !PT ;  /* 0x000000190e0e6212 */ /* 0x000fe400078e3cff */
[----:B------:R-:W4:Y:S07]  /*0680*/  @P6 LDG.E R25, desc[UR6][R10.64+0x7c] ;  /* 0x00007c060a196981 */ /* 0x000f2e000c1e1900 */
[----:B------:R-:W4:Y:S04]  /*0690*/  @P0 LDG.E R27, desc[UR6][R10.64+0x8c] ;  /* 0x00008c060a1b0981 */ /* 0x000f28000c1e1900 */
[----:B------:R-:W4:Y:S04]  /*06a0*/  @P0 LDG.E R26, desc[UR6][R10.64+0x94] ;  /* 0x000094060a1a0981 */ /* 0x000f28000c1e1900 */
        /* <DEDUP_REMOVED lines=11> */
[----:B------:R-:W-:Y:S02]  /*0760*/  @P6 LOP3.LUT R4, R4, R25, RZ, 0x3c, !PT ;  /* 0x0000001904046212 */ /* 0x000fe400078e3cff */
[----:B------:R-:W-:Y:S02]  /*0770*/  @P0 LOP3.LUT R14, R14, R27, RZ, 0x3c, !PT ;  /* 0x0000001b0e0e0212 */ /* 0x000fe400078e3cff */
[----:B--2---:R-:W-:Y:S02]  /*0780*/  @P6 LOP3.LUT R2, R2, R19, RZ, 0x3c, !PT ;  /* 0x0000001302026212 */ /* 0x004fe400078e3cff */
[----:B---3--:R-:W-:Y:S02]  /*0790*/  @P6 LOP3.LUT R5, R5, R20, RZ, 0x3c, !PT ;  /* 0x0000001405056212 */ /* 0x008fe400078e3cff */
[----:B------:R-:W-:Y:S02]  /*07a0*/  @P6 LOP3.LUT R3, R3, R24, RZ, 0x3c, !PT ;  /* 0x0000001803036212 */ /* 0x000fe400078e3cff */
[----:B------:R-:W-:-:S02]  /*07b0*/  @P0 LOP3.LUT R5, R5, R26, RZ, 0x3c, !PT ;  /* 0x0000001a05050212 */ /* 0x000fc400078e3cff */
[----:B----4-:R-:W-:Y:S02]  /*07c0*/  @P0 LOP3.LUT R4, R4, R21, RZ, 0x3c, !PT ;  /* 0x0000001504040212 */ /* 0x010fe400078e3cff */
[----:B------:R-:W-:Y:S02]  /*07d0*/  @P0 LOP3.LUT R3, R3, R28, RZ, 0x3c, !PT ;  /* 0x0000001c03030212 */ /* 0x000fe400078e3cff */
[----:B------:R-:W-:Y:S02]  /*07e0*/  @P0 LOP3.LUT R2, R2, R23, RZ, 0x3c, !PT ;  /* 0x0000001702020212 */ /* 0x000fe400078e3cff */
[----:B------:R-:W-:-:S13]  /*07f0*/  R2P PR, R22.B1, 0x7f ;  /* 0x0000007f16007804 */ /* 0x000fda0000001000 */
[----:B------:R-:W2:Y:S04]  /*0800*/  @P0 LDG.E R19, desc[UR6][R10.64+0xa0] ;  /* 0x0000a0060a130981 */ /* 0x000ea8000c1e1900 */
[----:B------:R-:W3:Y:S04]  /*0810*/  @P1 LDG.E R23, desc[UR6][R10.64+0xb4] ;  /* 0x0000b4060a171981 */ /* 0x000ee8000c1e1900 */
[----:B------:R-:W4:Y:S04]  /*0820*/  @P0 LDG.E R21, desc[UR6][R10.64+0xa4] ;  /* 0x0000a4060a150981 */ /* 0x000f28000c1e1900 */
[----:B------:R-:W4:Y:S04]  /*0830*/  @P2 LDG.E R25, desc[UR6][R10.64+0xc8] ;  /* 0x0000c8060a192981 */ /* 0x000f28000c1e1900 */
[----:B------:R-:W4:Y:S04]  /*0840*/  @P3 LDG.E R27, desc[UR6][R10.64+0xdc] ;  /* 0x0000dc060a1b3981 */ /* 0x000f28000c1e1900 */
[----:B------:R-:W4:Y:S04]  /*0850*/  @P0 LDG.E R20, desc[UR6][R10.64+0xa8] ;  /* 0x0000a8060a140981 */ /* 0x000f28000c1e1900 */
[----:B------:R-:W4:Y:S04]  /*0860*/  @P0 LDG.E R24, desc[UR6][R10.64+0xb0] ;  /* 0x0000b0060a180981 */ /* 0x000f28000c1e1900 */
[----:B------:R-:W4:Y:S04]  /*0870*/  @P4 LDG.E R29, desc[UR6][R10.64+0xf0] ;  /* 0x0000f0060a1d4981 */ /* 0x000f28000c1e1900 */
[----:B------:R-:W4:Y:S01]  /*0880*/  @P1 LDG.E R26, desc[UR6][R10.64+0xc4] ;  /* 0x0000c4060a1a1981 */ /* 0x000f22000c1e1900 */
[----:B--2---:R-:W-:-:S03]  /*0890*/  @P0 LOP3.LUT R14, R14, R19, RZ, 0x3c, !PT ;  /* 0x000000130e0e0212 */ /* 0x004fc600078e3cff */
[----:B------:R-:W2:Y:S01]  /*08a0*/  @P0 LDG.E R19, desc[UR6][R10.64+0xac] ;  /* 0x0000ac060a130981 */ /* 0x000ea2000c1e1900 */
[----:B---3--:R-:W-:-:S03]  /*08b0*/  @P1 LOP3.LUT R14, R14, R23, RZ, 0x3c, !PT ;  /* 0x000000170e0e1212 */ /* 0x008fc600078e3cff */
[----:B------:R-:W3:Y:S01]  /*08c0*/  @P1 LDG.E R23, desc[UR6][R10.64+0xc0] ;  /* 0x0000c0060a171981 */ /* 0x000ee2000c1e1900 */
[----:B----4-:R-:W-:-:S03]  /*08d0*/  @P0 LOP3.LUT R4, R4, R21, RZ, 0x3c, !PT ;  /* 0x0000001504040212 */ /* 0x010fc600078e3cff */
[----:B------:R-:W4:Y:S01]  /*08e0*/  @P1 LDG.E R21, desc[UR6][R10.64+0xb8] ;  /* 0x0000b8060a151981 */ /* 0x000f22000c1e1900 */
[----:B------:R-:W-:-:S03]  /*08f0*/  @P2 LOP3.LUT R14, R14, R25, RZ, 0x3c, !PT ;  /* 0x000000190e0e2212 */ /* 0x000fc600078e3cff */
[----:B------:R-:W4:Y:S01]  /*0900*/  @P5 LDG.E R25, desc[UR6][R10.64+0x104] ;  /* 0x000104060a195981 */ /* 0x000f22000c1e1900 */
[----:B------:R-:W-:-:S03]  /*0910*/  @P3 LOP3.LUT R14, R14, R27, RZ, 0x3c, !PT ;  /* 0x0000001b0e0e3212 */ /* 0x000fc600078e3cff */
[----:B------:R-:W4:Y:S01]  /*0920*/  @P6 LDG.E R27, desc[UR6][R10.64+0x118] ;  /* 0x000118060a1b6981 */ /* 0x000f22000c1e1900 */
[----:B------:R-:W-:-:S03]  /*0930*/  @P0 LOP3.LUT R5, R5, R20, RZ, 0x3c, !PT ;  /* 0x0000001405050212 */ /* 0x000fc600078e3cff */
[----:B------:R-:W4:Y:S01]  /*0940*/  @P1 LDG.E R20, desc[UR6][R10.64+0xbc] ;  /* 0x0000bc060a141981 */ /* 0x000f22000c1e1900 */
[----:B------:R-:W-:-:S03]  /*0950*/  @P0 LOP3.LUT R3, R3, R24, RZ, 0x3c, !PT ;  /* 0x0000001803030212 */ /* 0x000fc600078e3cff */
[----:B------:R-:W4:Y:S01]  /*0960*/  @P2 LDG.E R24, desc[UR6][R10.64+0xd8] ;  /* 0x0000d8060a182981 */ /* 0x000f22000c1e1900 */
[----:B------:R-:W-:Y:S02]  /*0970*/  @P4 LOP3.LUT R14, R14, R29, RZ, 0x3c, !PT ;  /* 0x0000001d0e0e4212 */ /* 0x000fe400078e3cff */
[----:B------:R-:W-:Y:S02]  /*0980*/  @P1 LOP3.LUT R3, R3, R26, RZ, 0x3c, !PT ;  /* 0x0000001a03031212 */ /* 0x000fe400078e3cff */
[----:B------:R-:W4:Y:S01]  /*0990*/  @P3 LDG.E R26, desc[UR6][R10.64+0xe4] ;  /* 0x0000e4060a1a3981 */ /* 0x000f22000c1e1900 */
[----:B--2---:R-:W-:Y:S02]  /*09a0*/  @P0 LOP3.LUT R2, R2, R19, RZ, 0x3c, !PT ;  /* 0x0000001302020212 */ /* 0x004fe400078e3cff */
[----:B------:R-:W-:Y:S01]  /*09b0*/  LOP3.LUT P0, RZ, R22, 0x8000, RZ, 0xc0, !PT ;  /* 0x0000800016ff7812 */ /* 0x000fe2000780c0ff */
[----:B------:R-:W2:Y:S01]  /*09c0*/  @P2 LDG.E R19, desc[UR6][R10.64+0xcc] ;  /* 0x0000cc060a132981 */ /* 0x000ea2000c1e1900 */
[----:B---3--:R-:W-:-:S03]  /*09d0*/  @P1 LOP3.LUT R2, R2, R23, RZ, 0x3c, !PT ;  /* 0x0000001702021212 */ /* 0x008fc600078e3cff */
[----:B------:R-:W3:Y:S01]  /*09e0*/  @P2 LDG.E R22, desc[UR6][R10.64+0xd0] ;  /* 0x0000d0060a162981 */ /* 0x000ee2000c1e1900 */
[----:B----4-:R-:W-:-:S03]  /*09f0*/  @P1 LOP3.LUT R4, R4, R21, RZ, 0x3c, !PT ;  /* 0x0000001504041212 */ /* 0x010fc600078e3cff */
[----:B------:R-:W4:Y:S01]  /*0a00*/  @P2 LDG.E R21, desc[UR6][R10.64+0xd4] ;  /* 0x0000d4060a152981 */ /* 0x000f22000c1e1900 */
[----:B------:R-:W-:-:S03]  /*0a10*/  @P5 LOP3.LUT R14, R14, R25, RZ, 0x3c, !PT ;  /* 0x000000190e0e5212 */ /* 0x000fc600078e3cff */
[----:B------:R-:W4:Y:S04]  /*0a20*/  @P3 LDG.E R23, desc[UR6][R10.64+0xe0] ;  /* 0x0000e0060a173981 */ /* 0x000f28000c1e1900 */
[----:B------:R-:W4:Y:S01]  /*0a30*/  @P3 LDG.E R25, desc[UR6][R10.64+0xe8] ;  /* 0x0000e8060a193981 */ /* 0x000f22000c1e1900 */
[----:B------:R-:W-:-:S03]  /*0a40*/  @P1 LOP3.LUT R5, R5, R20, RZ, 0x3c, !PT ;  /* 0x0000001405051212 */ /* 0x000fc600078e3cff */
[----:B------:R-:W4:Y:S01]  /*0a50*/  @P3 LDG.E R20, desc[UR6][R10.64+0xec] ;  /* 0x0000ec060a143981 */ /* 0x000f22000c1e1900 */
[----:B------:R-:W-:-:S03]  /*0a60*/  @P2 LOP3.LUT R3, R3, R24, RZ, 0x3c, !PT ;  /* 0x0000001803032212 */ /* 0x000fc600078e3cff */
        /* <DEDUP_REMOVED lines=8> */
[----:B------:R-:W-:Y:S02]  /*0af0*/  @P3 LOP3.LUT R5, R5, R26, RZ, 0x3c, !PT ;  /* 0x0000001a05053212 */ /* 0x000fe400078e3cff */
[----:B------:R-:W-:Y:S01]  /*0b00*/  @P3 LOP3.LUT R4, R4, R23, RZ, 0x3c, !PT ;  /* 0x0000001704043212 */ /* 0x000fe200078e3cff */
[----:B------:R-:W4:Y:S01]  /*0b10*/  @P5 LDG.E R26, desc[UR6][R10.64+0x10c] ;  /* 0x00010c060a1a5981 */ /* 0x000f22000c1e1900 */
[----:B------:R-:W-:-:S03]  /*0b20*/  @P3 LOP3.LUT R2, R2, R25, RZ, 0x3c, !PT ;  /* 0x0000001902023212 */ /* 0x000fc600078e3cff */
[----:B------:R-:W4:Y:S04]  /*0b30*/  @P5 LDG.E R23, desc[UR6][R10.64+0x108] ;  /* 0x000108060a175981 */ /* 0x000f28000c1e1900 */
        /* <DEDUP_REMOVED lines=19> */
[----:B------:R-:W-:-:S05]  /*0c70*/  VIADD R18, R18, 0x10 ;  /* 0x0000001012127836 */ /* 0x000fca0000000000 */
[----:B------:R-:W-:Y:S02]  /*0c80*/  ISETP.NE.AND P1, PT, R18, 0x20, PT ;  /* 0x000000201200780c */ /* 0x000fe40003f25270 */
[----:B------:R-:W-:-:S04]  /*0c90*/  @P5 LOP3.LUT R3, R3, R20, RZ, 0x3c, !PT ;  /* 0x0000001403035212 */ /* 0x000fc800078e3cff */
[----:B------:R-:W-:Y:S02]  /*0ca0*/  @P6 LOP3.LUT R3, R3, R24, RZ, 0x3c, !PT ;  /* 0x0000001803036212 */ /* 0x000fe400078e3cff */
[----:B------:R-:W-:Y:S02]  /*0cb0*/  @P0 LOP3.LUT R14, R14, R27, RZ, 0x3c, !PT ;  /* 0x0000001b0e0e0212 */ /* 0x000fe400078e3cff */
[----:B------:R-:W-:Y:S02]  /*0cc0*/  @P0 LOP3.LUT R3, R3, R28, RZ, 0x3c, !PT ;  /* 0x0000001c03030212 */ /* 0x000fe400078e3cff */
[----:B--2---:R-:W-:Y:S02]  /*0cd0*/  @P6 LOP3.LUT R4, R4, R19, RZ, 0x3c, !PT ;  /* 0x0000001304046212 */ /* 0x004fe400078e3cff */
[----:B---3--:R-:W-:Y:S02]  /*0ce0*/  @P6 LOP3.LUT R5, R5, R22, RZ, 0x3c, !PT ;  /* 0x0000001605056212 */ /* 0x008fe400078e3cff */
[----:B----4-:R-:W-:-:S02]  /*0cf0*/  @P6 LOP3.LUT R2, R2, R21, RZ, 0x3c, !PT ;  /* 0x0000001502026212 */ /* 0x010fc400078e3cff */
[----:B------:R-:W-:Y:S02]  /*0d00*/  @P0 LOP3.LUT R5, R5, R26, RZ, 0x3c, !PT ;  /* 0x0000001a05050212 */ /* 0x000fe400078e3cff */
[----:B------:R-:W-:Y:S02]  /*0d10*/  @P0 LOP3.LUT R4, R4, R23, RZ, 0x3c, !PT ;  /* 0x0000001704040212 */ /* 0x000fe400078e3cff */
[----:B------:R-:W-:Y:S01]  /*0d20*/  @P0 LOP3.LUT R2, R2, R25, RZ, 0x3c, !PT ;  /* 0x0000001902020212 */ /* 0x000fe200078e3cff */
[----:B------:R-:W-:Y:S06]  /*0d30*/  @P1 BRA `(.L_x_123) ;  /* 0xfffffff400481947 */ /* 0x000fec000383ffff */
[----:B------:R-:W-:-:S05]  /*0d40*/  VIADD R16, R16, 0x1 ;  /* 0x0000000110107836 */ /* 0x000fca0000000000 */
[----:B------:R-:W-:-:S13]  /*0d50*/  ISETP.NE.AND P0, PT, R16, 0x5, PT ;  /* 0x000000051000780c */ /* 0x000fda0003f05270 */
[----:B------:R-:W-:Y:S05]  /*0d60*/  @P0 BRA `(.L_x_124) ;  /* 0xfffffff400280947 */ /* 0x000fea000383ffff */
[----:B------:R-:W-:Y:S01]  /*0d70*/  UIADD3 UR4, UPT, UPT, UR4, 0x1, URZ ;  /* 0x0000000104047890 */ /* 0x000fe2000fffe0ff */
[----:B------:R-:W-:Y:S01]  /*0d80*/  LOP3.LUT R10, R0, 0x3, RZ, 0xc0, !PT ;  /* 0x00000003000a7812 */ /* 0x000fe200078ec0ff */
[----:B------:R-:W-:-:S04]  /*0d90*/  IMAD.WIDE.U32 R8, R13, 0x30, R8 ;  /* 0x000000300d087825 */ /* 0x000fc800078e0008 */
[----:B------:R-:W-:Y:S01]  /*0da0*/  ISETP.LE.U32.AND P0, PT, R10, UR4, PT ;  /* 0x000000040a007c0c */ /* 0x000fe2000bf03070 */
[----:B------:R0:W-:Y:S04]  /*0db0*/  STG.E.64 desc[UR6][R8.64+0x8], R4 ;  /* 0x0000080408007986 */ /* 0x0001e8000c101b06 */
[----:B------:R0:W-:Y:S04]  /*0dc0*/  STG.E.64 desc[UR6][R8.64+0x10], R2 ;  /* 0x0000100208007986 */ /* 0x0001e8000c101b06 */
[----:B------:R0:W-:Y:S04]  /*0dd0*/  STG.E desc[UR6][R8.64+0x4], R14 ;  /* 0x0000040e08007986 */ /* 0x0001e8000c101906 */
[----:B------:R-:W-:Y:S05]  /*0de0*/  @!P0 BRA `(.L_x_125) ;  /* 0xfffffff000f88947 */ /* 0x000fea000383ffff */
.L_x_122:
[----:B------:R-:W-:Y:S01]  /*0df0*/  ISETP.GT.U32.AND P0, PT, R0, 0x3, PT ;  /* 0x000000030000780c */ /* 0x000fe20003f04070 */
[----:B------:R-:W-:Y:S01]  /*0e00*/  VIADD R12, R12, 0x1 ;  /* 0x000000010c0c7836 */ /* 0x000fe20000000000 */
[--C-:B------:R-:W-:Y:S02]  /*0e10*/  SHF.R.U64 R0, R0, 0x2, R15.reuse ;  /* 0x0000000200007819 */ /* 0x100fe4000000120f */
[----:B------:R-:W-:Y:S02]  /*0e20*/  ISETP.GT.U32.AND.EX P0, PT, R15, RZ, PT, P0 ;  /* 0x000000ff0f00720c */ /* 0x000fe40003f04100 */
[----:B------:R-:W-:-:S11]  /*0e30*/  SHF.R.U32.HI R15, RZ, 0x2, R15 ;  /* 0x00000002ff0f7819 */ /* 0x000fd6000001160f */
[----:B------:R-:W-:Y:S05]  /*0e40*/  @P0 BRA `(.L_x_126) ;  /* 0xfffffff000c40947 */ /* 0x000fea000383ffff */
.L_x_121:
[----:B0-----:R-:W0:Y:S02]  /*0e50*/  LDC.64 R2, c[0x0][0x388] ;  /* 0x0000e200ff027b82 */ /* 0x001e240000000a00 */
[----:B0-----:R-:W-:-:S05]  /*0e60*/  IMAD.WIDE.U32 R2, R13, 0x30, R2 ;  /* 0x000000300d027825 */ /* 0x001fca00078e0002 */
[----:B------:R-:W-:Y:S04]  /*0e70*/  STG.E.64 desc[UR6][R2.64+0x18], RZ ;  /* 0x000018ff02007986 */ /* 0x000fe8000c101b06 */
[----:B------:R-:W-:Y:S04]  /*0e80*/  STG.E desc[UR6][R2.64+0x20], RZ ;  /* 0x000020ff02007986 */ /* 0x000fe8000c101906 */
[----:B------:R-:W-:Y:S01]  /*0e90*/  STG.E.64 desc[UR6][R2.64+0x28], RZ ;  /* 0x000028ff02007986 */ /* 0x000fe2000c101b06 */
[----:B------:R-:W-:Y:S05]  /*0ea0*/  EXIT ;  /* 0x000000000000794d */ /* 0x000fea0003800000 */
.L_x_127:
        /* <DEDUP_REMOVED lines=13> */
.L_x_137:


//--------------------- .nv.global.init           --------------------------
	.section	.nv.global.init,"aw",@progbits
	.align	4
.nv.global.init:
	.type		mrg32k3aM1SubSeq,@object
	.size		mrg32k3aM1SubSeq,(mrg32k3aM2SubSeq - mrg32k3aM1SubSeq)
mrg32k3aM1SubSeq:
        /*0000*/ 	.byte	0x0b, 0xcc, 0xee, 0x04, 0x73, 0x29, 0x8b, 0x6f, 0xf6, 0x53, 0x03, 0xf6, 0x23, 0xf6, 0xea, 0xda
        /* <DEDUP_REMOVED lines=125> */
	.type		mrg32k3aM2SubSeq,@object
	.size		mrg32k3aM2SubSeq,(mrg32k3aM1 - mrg32k3aM2SubSeq)
mrg32k3aM2SubSeq:
        /* <DEDUP_REMOVED lines=126> */
	.type		mrg32k3aM1,@object
	.size		mrg32k3aM1,(mrg32k3aM1Seq - mrg32k3aM1)
mrg32k3aM1:
        /* <DEDUP_REMOVED lines=144> */
	.type		mrg32k3aM1Seq,@object
	.size		mrg32k3aM1Seq,(mrg32k3aM2 - mrg32k3aM1Seq)
mrg32k3aM1Seq:
        /* <DEDUP_REMOVED lines=144> */
	.type		mrg32k3aM2,@object
	.size		mrg32k3aM2,(mrg32k3aM2Seq - mrg32k3aM2)
mrg32k3aM2:
        /* <DEDUP_REMOVED lines=144> */
	.type		mrg32k3aM2Seq,@object
	.size		mrg32k3aM2Seq,(precalc_xorwow_matrix - mrg32k3aM2Seq)
mrg32k3aM2Seq:
        /* <DEDUP_REMOVED lines=144> */
	.type		precalc_xorwow_matrix,@object
	.size		precalc_xorwow_matrix,(precalc_xorwow_offset_matrix - precalc_xorwow_matrix)
precalc_xorwow_matrix:
        /* <DEDUP_REMOVED lines=6400> */
	.type		precalc_xorwow_offset_matrix,@object
	.size		precalc_xorwow_offset_matrix,($str$1 - precalc_xorwow_offset_matrix)
precalc_xorwow_offset_matrix:
        /* <DEDUP_REMOVED lines=6400> */
	.type		$str$1,@object
	.size		$str$1,($str$2 - $str$1)
$str$1:
        /*353c0*/ 	.byte	0x0a, 0x00
	.type		$str$2,@object
	.size		$str$2,($str - $str$2)
$str$2:
        /*353c2*/ 	.byte	0x25, 0x2e, 0x32, 0x66, 0x20, 0x00
	.type		$str,@object
	.size		$str,(.L_9 - $str)
$str:
        /*353c8*/ 	.byte	0x48, 0x65, 0x6c, 0x6c, 0x6f, 0x20, 0x57, 0x6f, 0x72, 0x6c, 0x64, 0x20, 0x66, 0x72, 0x6f, 0x6d
        /*353d8*/ 	.byte	0x20, 0x47, 0x50, 0x55, 0x21, 0x0a, 0x00
.L_9:


//--------------------- .nv.shared.reserved.0     --------------------------
	.section	.nv.shared.reserved.0,"aw",@nobits
	.weak		__nv_reservedSMEM_offset_0_alias
	.size		__nv_reservedSMEM_offset_0_alias, 0, 64
	.other		__nv_reservedSMEM_offset_0_alias,@"STO_CUDA_RESERVED_SHARED STV_DEFAULT"
__nv_reservedSMEM_offset_0_alias:
	.zero		0
	.zero		64


//--------------------- .nv.constant0._Z3antP17curandStateXORWOWPfPiiiiS2_S2_S2_ --------------------------
	.section	.nv.constant0._Z3antP17curandStateXORWOWPfPiiiiS2_S2_S2_,"a",@progbits
	.sectionflags	@""
	.align	4
.nv.constant0._Z3antP17curandStateXORWOWPfPiiiiS2_S2_S2_:
	.zero		960


//--------------------- .nv.constant0._Z12update_trailPfiiPiS0_ --------------------------
	.section	.nv.constant0._Z12update_trailPfiiPiS0_,"a",@progbits
	.sectionflags	@""
	.align	4
.nv.constant0._Z12update_trailPfiiPiS0_:
	.zero		928


//--------------------- .nv.constant0._Z8printmatPfi --------------------------
	.section	.nv.constant0._Z8printmatPfi,"a",@progbits
	.sectionflags	@""
	.align	4
.nv.constant0._Z8printmatPfi:
	.zero		908


//--------------------- .nv.constant0._Z9evaporatePffi --------------------------
	.section	.nv.constant0._Z9evaporatePffi,"a",@progbits
	.sectionflags	@""
	.align	4
.nv.constant0._Z9evaporatePffi:
	.zero		912


//--------------------- .nv.constant0._Z9reset_intPiii --------------------------
	.section	.nv.constant0._Z9reset_intPiii,"a",@progbits
	.sectionflags	@""
	.align	4
.nv.constant0._Z9reset_intPiii:
	.zero		912


//--------------------- .nv.constant0._Z11reset_floatPflf --------------------------
	.section	.nv.constant0._Z11reset_floatPflf,"a",@progbits
	.sectionflags	@""
	.align	4
.nv.constant0._Z11reset_floatPflf:
	.zero		916


//--------------------- .nv.constant0._Z10cuda_hellov --------------------------
	.section	.nv.constant0._Z10cuda_hellov,"a",@progbits
	.sectionflags	@""
	.align	4
.nv.constant0._Z10cuda_hellov:
	.zero		896


//--------------------- .nv.constant0._Z9rand_initjP17curandStateXORWOW --------------------------
	.section	.nv.constant0._Z9rand_initjP17curandStateXORWOW,"a",@progbits
	.sectionflags	@""
	.align	4
.nv.constant0._Z9rand_initjP17curandStateXORWOW:
	.zero		912


//--------------------- SYMBOLS --------------------------

	.type		.nv.reservedSmem.offset0,@object
	.size		.nv.reservedSmem.offset0,0x4
	.type		free,@function
	.type		malloc,@function
	.type		vprintf,@function
